//
// Generated by NVIDIA NVVM Compiler
//
// Compiler Build ID: CL-36424714
// Cuda compilation tools, release 13.0, V13.0.88
// Based on NVVM 20.0.0
//

.version 9.0
.target sm_100
.address_size 64

	// .globl	_Z15cuda_gaussian1dIfEvPT_S1_S1_ll
.extern .func  (.param .b32 func_retval0) vprintf
(
	.param .b64 vprintf_param_0,
	.param .b64 vprintf_param_1
)
;
.global .align 1 .b8 $str[10] = {37, 108, 100, 44, 32, 37, 108, 100, 10};

.visible .entry _Z15cuda_gaussian1dIfEvPT_S1_S1_ll(
	.param .u64 .ptr .align 1 _Z15cuda_gaussian1dIfEvPT_S1_S1_ll_param_0,
	.param .u64 .ptr .align 1 _Z15cuda_gaussian1dIfEvPT_S1_S1_ll_param_1,
	.param .u64 .ptr .align 1 _Z15cuda_gaussian1dIfEvPT_S1_S1_ll_param_2,
	.param .u64 _Z15cuda_gaussian1dIfEvPT_S1_S1_ll_param_3,
	.param .u64 _Z15cuda_gaussian1dIfEvPT_S1_S1_ll_param_4
)
{
	.reg .pred 	%p<11>;
	.reg .b32 	%r<6>;
	.reg .b32 	%f<100>;
	.reg .b64 	%rd<62>;

	ld.param.u64 	%rd32, [_Z15cuda_gaussian1dIfEvPT_S1_S1_ll_param_0];
	ld.param.u64 	%rd33, [_Z15cuda_gaussian1dIfEvPT_S1_S1_ll_param_1];
	ld.param.u64 	%rd30, [_Z15cuda_gaussian1dIfEvPT_S1_S1_ll_param_2];
	ld.param.u64 	%rd34, [_Z15cuda_gaussian1dIfEvPT_S1_S1_ll_param_3];
	ld.param.u64 	%rd31, [_Z15cuda_gaussian1dIfEvPT_S1_S1_ll_param_4];
	cvta.to.global.u64 	%rd1, %rd33;
	cvta.to.global.u64 	%rd2, %rd32;
	mov.u32 	%r1, %ntid.x;
	mov.u32 	%r2, %ctaid.x;
	mov.u32 	%r3, %tid.x;
	mad.lo.s32 	%r4, %r1, %r2, %r3;
	cvt.u64.u32 	%rd3, %r4;
	setp.le.s64 	%p1, %rd34, %rd3;
	@%p1 bra 	$L__BB0_14;
	cvta.to.global.u64 	%rd35, %rd30;
	shl.b64 	%rd36, %rd3, 2;
	add.s64 	%rd4, %rd35, %rd36;
	mov.b32 	%r5, 0;
	st.global.u32 	[%rd4], %r5;
	setp.lt.s64 	%p2, %rd31, 1;
	@%p2 bra 	$L__BB0_14;
	and.b64  	%rd5, %rd31, 15;
	setp.lt.u64 	%p3, %rd31, 16;
	mov.b64 	%rd57, 0;
	mov.f32 	%f96, 0f00000000;
	@%p3 bra 	$L__BB0_5;
	and.b64  	%rd57, %rd31, 9223372036854775792;
	add.s64 	%rd39, %rd36, %rd2;
	add.s64 	%rd54, %rd39, 32;
	add.s64 	%rd53, %rd1, 32;
	mov.f32 	%f96, 0f00000000;
	mov.u64 	%rd55, %rd57;
$L__BB0_4:
	.pragma "nounroll";
	ld.global.f32 	%f12, [%rd54+-32];
	ld.global.f32 	%f13, [%rd53+-32];
	fma.rn.f32 	%f14, %f12, %f13, %f96;
	st.global.f32 	[%rd4], %f14;
	ld.global.f32 	%f15, [%rd54+-28];
	ld.global.f32 	%f16, [%rd53+-28];
	fma.rn.f32 	%f17, %f15, %f16, %f14;
	st.global.f32 	[%rd4], %f17;
	ld.global.f32 	%f18, [%rd54+-24];
	ld.global.f32 	%f19, [%rd53+-24];
	fma.rn.f32 	%f20, %f18, %f19, %f17;
	st.global.f32 	[%rd4], %f20;
	ld.global.f32 	%f21, [%rd54+-20];
	ld.global.f32 	%f22, [%rd53+-20];
	fma.rn.f32 	%f23, %f21, %f22, %f20;
	st.global.f32 	[%rd4], %f23;
	ld.global.f32 	%f24, [%rd54+-16];
	ld.global.f32 	%f25, [%rd53+-16];
	fma.rn.f32 	%f26, %f24, %f25, %f23;
	st.global.f32 	[%rd4], %f26;
	ld.global.f32 	%f27, [%rd54+-12];
	ld.global.f32 	%f28, [%rd53+-12];
	fma.rn.f32 	%f29, %f27, %f28, %f26;
	st.global.f32 	[%rd4], %f29;
	ld.global.f32 	%f30, [%rd54+-8];
	ld.global.f32 	%f31, [%rd53+-8];
	fma.rn.f32 	%f32, %f30, %f31, %f29;
	st.global.f32 	[%rd4], %f32;
	ld.global.f32 	%f33, [%rd54+-4];
	ld.global.f32 	%f34, [%rd53+-4];
	fma.rn.f32 	%f35, %f33, %f34, %f32;
	st.global.f32 	[%rd4], %f35;
	ld.global.f32 	%f36, [%rd54];
	ld.global.f32 	%f37, [%rd53];
	fma.rn.f32 	%f38, %f36, %f37, %f35;
	st.global.f32 	[%rd4], %f38;
	ld.global.f32 	%f39, [%rd54+4];
	ld.global.f32 	%f40, [%rd53+4];
	fma.rn.f32 	%f41, %f39, %f40, %f38;
	st.global.f32 	[%rd4], %f41;
	ld.global.f32 	%f42, [%rd54+8];
	ld.global.f32 	%f43, [%rd53+8];
	fma.rn.f32 	%f44, %f42, %f43, %f41;
	st.global.f32 	[%rd4], %f44;
	ld.global.f32 	%f45, [%rd54+12];
	ld.global.f32 	%f46, [%rd53+12];
	fma.rn.f32 	%f47, %f45, %f46, %f44;
	st.global.f32 	[%rd4], %f47;
	ld.global.f32 	%f48, [%rd54+16];
	ld.global.f32 	%f49, [%rd53+16];
	fma.rn.f32 	%f50, %f48, %f49, %f47;
	st.global.f32 	[%rd4], %f50;
	ld.global.f32 	%f51, [%rd54+20];
	ld.global.f32 	%f52, [%rd53+20];
	fma.rn.f32 	%f53, %f51, %f52, %f50;
	st.global.f32 	[%rd4], %f53;
	ld.global.f32 	%f54, [%rd54+24];
	ld.global.f32 	%f55, [%rd53+24];
	fma.rn.f32 	%f56, %f54, %f55, %f53;
	st.global.f32 	[%rd4], %f56;
	ld.global.f32 	%f57, [%rd54+28];
	ld.global.f32 	%f58, [%rd53+28];
	fma.rn.f32 	%f96, %f57, %f58, %f56;
	st.global.f32 	[%rd4], %f96;
	add.s64 	%rd55, %rd55, -16;
	add.s64 	%rd54, %rd54, 64;
	add.s64 	%rd53, %rd53, 64;
	setp.ne.s64 	%p4, %rd55, 0;
	@%p4 bra 	$L__BB0_4;
$L__BB0_5:
	setp.eq.s64 	%p5, %rd5, 0;
	@%p5 bra 	$L__BB0_14;
	and.b64  	%rd16, %rd31, 7;
	setp.lt.u64 	%p6, %rd5, 8;
	@%p6 bra 	$L__BB0_8;
	add.s64 	%rd40, %rd57, %rd3;
	shl.b64 	%rd41, %rd40, 2;
	add.s64 	%rd42, %rd2, %rd41;
	ld.global.f32 	%f59, [%rd42];
	shl.b64 	%rd43, %rd57, 2;
	add.s64 	%rd44, %rd1, %rd43;
	ld.global.f32 	%f60, [%rd44];
	fma.rn.f32 	%f61, %f59, %f60, %f96;
	st.global.f32 	[%rd4], %f61;
	ld.global.f32 	%f62, [%rd42+4];
	ld.global.f32 	%f63, [%rd44+4];
	fma.rn.f32 	%f64, %f62, %f63, %f61;
	st.global.f32 	[%rd4], %f64;
	ld.global.f32 	%f65, [%rd42+8];
	ld.global.f32 	%f66, [%rd44+8];
	fma.rn.f32 	%f67, %f65, %f66, %f64;
	st.global.f32 	[%rd4], %f67;
	ld.global.f32 	%f68, [%rd42+12];
	ld.global.f32 	%f69, [%rd44+12];
	fma.rn.f32 	%f70, %f68, %f69, %f67;
	st.global.f32 	[%rd4], %f70;
	ld.global.f32 	%f71, [%rd42+16];
	ld.global.f32 	%f72, [%rd44+16];
	fma.rn.f32 	%f73, %f71, %f72, %f70;
	st.global.f32 	[%rd4], %f73;
	ld.global.f32 	%f74, [%rd42+20];
	ld.global.f32 	%f75, [%rd44+20];
	fma.rn.f32 	%f76, %f74, %f75, %f73;
	st.global.f32 	[%rd4], %f76;
	ld.global.f32 	%f77, [%rd42+24];
	ld.global.f32 	%f78, [%rd44+24];
	fma.rn.f32 	%f79, %f77, %f78, %f76;
	st.global.f32 	[%rd4], %f79;
	ld.global.f32 	%f80, [%rd42+28];
	ld.global.f32 	%f81, [%rd44+28];
	fma.rn.f32 	%f96, %f80, %f81, %f79;
	st.global.f32 	[%rd4], %f96;
	add.s64 	%rd57, %rd57, 8;
$L__BB0_8:
	setp.eq.s64 	%p7, %rd16, 0;
	@%p7 bra 	$L__BB0_14;
	and.b64  	%rd59, %rd31, 3;
	setp.lt.u64 	%p8, %rd16, 4;
	@%p8 bra 	$L__BB0_11;
	add.s64 	%rd45, %rd57, %rd3;
	shl.b64 	%rd46, %rd45, 2;
	add.s64 	%rd47, %rd2, %rd46;
	ld.global.f32 	%f82, [%rd47];
	shl.b64 	%rd48, %rd57, 2;
	add.s64 	%rd49, %rd1, %rd48;
	ld.global.f32 	%f83, [%rd49];
	fma.rn.f32 	%f84, %f82, %f83, %f96;
	st.global.f32 	[%rd4], %f84;
	ld.global.f32 	%f85, [%rd47+4];
	ld.global.f32 	%f86, [%rd49+4];
	fma.rn.f32 	%f87, %f85, %f86, %f84;
	st.global.f32 	[%rd4], %f87;
	ld.global.f32 	%f88, [%rd47+8];
	ld.global.f32 	%f89, [%rd49+8];
	fma.rn.f32 	%f90, %f88, %f89, %f87;
	st.global.f32 	[%rd4], %f90;
	ld.global.f32 	%f91, [%rd47+12];
	ld.global.f32 	%f92, [%rd49+12];
	fma.rn.f32 	%f96, %f91, %f92, %f90;
	st.global.f32 	[%rd4], %f96;
	add.s64 	%rd57, %rd57, 4;
$L__BB0_11:
	setp.eq.s64 	%p9, %rd59, 0;
	@%p9 bra 	$L__BB0_14;
	shl.b64 	%rd50, %rd57, 2;
	add.s64 	%rd61, %rd1, %rd50;
	add.s64 	%rd51, %rd57, %rd3;
	shl.b64 	%rd52, %rd51, 2;
	add.s64 	%rd60, %rd2, %rd52;
$L__BB0_13:
	.pragma "nounroll";
	ld.global.f32 	%f93, [%rd60];
	ld.global.f32 	%f94, [%rd61];
	fma.rn.f32 	%f96, %f93, %f94, %f96;
	st.global.f32 	[%rd4], %f96;
	add.s64 	%rd61, %rd61, 4;
	add.s64 	%rd60, %rd60, 4;
	add.s64 	%rd59, %rd59, -1;
	setp.ne.s64 	%p10, %rd59, 0;
	@%p10 bra 	$L__BB0_13;
$L__BB0_14:
	ret;

}
	// .globl	_Z15cuda_gaussian1dIdEvPT_S1_S1_ll
.visible .entry _Z15cuda_gaussian1dIdEvPT_S1_S1_ll(
	.param .u64 .ptr .align 1 _Z15cuda_gaussian1dIdEvPT_S1_S1_ll_param_0,
	.param .u64 .ptr .align 1 _Z15cuda_gaussian1dIdEvPT_S1_S1_ll_param_1,
	.param .u64 .ptr .align 1 _Z15cuda_gaussian1dIdEvPT_S1_S1_ll_param_2,
	.param .u64 _Z15cuda_gaussian1dIdEvPT_S1_S1_ll_param_3,
	.param .u64 _Z15cuda_gaussian1dIdEvPT_S1_S1_ll_param_4
)
{
	.reg .pred 	%p<11>;
	.reg .b32 	%r<5>;
	.reg .b64 	%rd<63>;
	.reg .b64 	%fd<100>;

	ld.param.u64 	%rd32, [_Z15cuda_gaussian1dIdEvPT_S1_S1_ll_param_0];
	ld.param.u64 	%rd33, [_Z15cuda_gaussian1dIdEvPT_S1_S1_ll_param_1];
	ld.param.u64 	%rd30, [_Z15cuda_gaussian1dIdEvPT_S1_S1_ll_param_2];
	ld.param.u64 	%rd34, [_Z15cuda_gaussian1dIdEvPT_S1_S1_ll_param_3];
	ld.param.u64 	%rd31, [_Z15cuda_gaussian1dIdEvPT_S1_S1_ll_param_4];
	cvta.to.global.u64 	%rd1, %rd33;
	cvta.to.global.u64 	%rd2, %rd32;
	mov.u32 	%r1, %ntid.x;
	mov.u32 	%r2, %ctaid.x;
	mov.u32 	%r3, %tid.x;
	mad.lo.s32 	%r4, %r1, %r2, %r3;
	cvt.u64.u32 	%rd3, %r4;
	setp.le.s64 	%p1, %rd34, %rd3;
	@%p1 bra 	$L__BB1_14;
	cvta.to.global.u64 	%rd35, %rd30;
	shl.b64 	%rd36, %rd3, 3;
	add.s64 	%rd4, %rd35, %rd36;
	mov.b64 	%rd37, 0;
	st.global.u64 	[%rd4], %rd37;
	setp.lt.s64 	%p2, %rd31, 1;
	@%p2 bra 	$L__BB1_14;
	and.b64  	%rd5, %rd31, 15;
	setp.lt.u64 	%p3, %rd31, 16;
	mov.b64 	%rd58, 0;
	mov.f64 	%fd96, 0d0000000000000000;
	@%p3 bra 	$L__BB1_5;
	and.b64  	%rd58, %rd31, 9223372036854775792;
	add.s64 	%rd40, %rd36, %rd2;
	add.s64 	%rd55, %rd40, 64;
	add.s64 	%rd54, %rd1, 64;
	mov.f64 	%fd96, 0d0000000000000000;
	mov.u64 	%rd56, %rd58;
$L__BB1_4:
	.pragma "nounroll";
	ld.global.f64 	%fd12, [%rd55+-64];
	ld.global.f64 	%fd13, [%rd54+-64];
	fma.rn.f64 	%fd14, %fd12, %fd13, %fd96;
	st.global.f64 	[%rd4], %fd14;
	ld.global.f64 	%fd15, [%rd55+-56];
	ld.global.f64 	%fd16, [%rd54+-56];
	fma.rn.f64 	%fd17, %fd15, %fd16, %fd14;
	st.global.f64 	[%rd4], %fd17;
	ld.global.f64 	%fd18, [%rd55+-48];
	ld.global.f64 	%fd19, [%rd54+-48];
	fma.rn.f64 	%fd20, %fd18, %fd19, %fd17;
	st.global.f64 	[%rd4], %fd20;
	ld.global.f64 	%fd21, [%rd55+-40];
	ld.global.f64 	%fd22, [%rd54+-40];
	fma.rn.f64 	%fd23, %fd21, %fd22, %fd20;
	st.global.f64 	[%rd4], %fd23;
	ld.global.f64 	%fd24, [%rd55+-32];
	ld.global.f64 	%fd25, [%rd54+-32];
	fma.rn.f64 	%fd26, %fd24, %fd25, %fd23;
	st.global.f64 	[%rd4], %fd26;
	ld.global.f64 	%fd27, [%rd55+-24];
	ld.global.f64 	%fd28, [%rd54+-24];
	fma.rn.f64 	%fd29, %fd27, %fd28, %fd26;
	st.global.f64 	[%rd4], %fd29;
	ld.global.f64 	%fd30, [%rd55+-16];
	ld.global.f64 	%fd31, [%rd54+-16];
	fma.rn.f64 	%fd32, %fd30, %fd31, %fd29;
	st.global.f64 	[%rd4], %fd32;
	ld.global.f64 	%fd33, [%rd55+-8];
	ld.global.f64 	%fd34, [%rd54+-8];
	fma.rn.f64 	%fd35, %fd33, %fd34, %fd32;
	st.global.f64 	[%rd4], %fd35;
	ld.global.f64 	%fd36, [%rd55];
	ld.global.f64 	%fd37, [%rd54];
	fma.rn.f64 	%fd38, %fd36, %fd37, %fd35;
	st.global.f64 	[%rd4], %fd38;
	ld.global.f64 	%fd39, [%rd55+8];
	ld.global.f64 	%fd40, [%rd54+8];
	fma.rn.f64 	%fd41, %fd39, %fd40, %fd38;
	st.global.f64 	[%rd4], %fd41;
	ld.global.f64 	%fd42, [%rd55+16];
	ld.global.f64 	%fd43, [%rd54+16];
	fma.rn.f64 	%fd44, %fd42, %fd43, %fd41;
	st.global.f64 	[%rd4], %fd44;
	ld.global.f64 	%fd45, [%rd55+24];
	ld.global.f64 	%fd46, [%rd54+24];
	fma.rn.f64 	%fd47, %fd45, %fd46, %fd44;
	st.global.f64 	[%rd4], %fd47;
	ld.global.f64 	%fd48, [%rd55+32];
	ld.global.f64 	%fd49, [%rd54+32];
	fma.rn.f64 	%fd50, %fd48, %fd49, %fd47;
	st.global.f64 	[%rd4], %fd50;
	ld.global.f64 	%fd51, [%rd55+40];
	ld.global.f64 	%fd52, [%rd54+40];
	fma.rn.f64 	%fd53, %fd51, %fd52, %fd50;
	st.global.f64 	[%rd4], %fd53;
	ld.global.f64 	%fd54, [%rd55+48];
	ld.global.f64 	%fd55, [%rd54+48];
	fma.rn.f64 	%fd56, %fd54, %fd55, %fd53;
	st.global.f64 	[%rd4], %fd56;
	ld.global.f64 	%fd57, [%rd55+56];
	ld.global.f64 	%fd58, [%rd54+56];
	fma.rn.f64 	%fd96, %fd57, %fd58, %fd56;
	st.global.f64 	[%rd4], %fd96;
	add.s64 	%rd56, %rd56, -16;
	add.s64 	%rd55, %rd55, 128;
	add.s64 	%rd54, %rd54, 128;
	setp.ne.s64 	%p4, %rd56, 0;
	@%p4 bra 	$L__BB1_4;
$L__BB1_5:
	setp.eq.s64 	%p5, %rd5, 0;
	@%p5 bra 	$L__BB1_14;
	and.b64  	%rd16, %rd31, 7;
	setp.lt.u64 	%p6, %rd5, 8;
	@%p6 bra 	$L__BB1_8;
	add.s64 	%rd41, %rd58, %rd3;
	shl.b64 	%rd42, %rd41, 3;
	add.s64 	%rd43, %rd2, %rd42;
	ld.global.f64 	%fd59, [%rd43];
	shl.b64 	%rd44, %rd58, 3;
	add.s64 	%rd45, %rd1, %rd44;
	ld.global.f64 	%fd60, [%rd45];
	fma.rn.f64 	%fd61, %fd59, %fd60, %fd96;
	st.global.f64 	[%rd4], %fd61;
	ld.global.f64 	%fd62, [%rd43+8];
	ld.global.f64 	%fd63, [%rd45+8];
	fma.rn.f64 	%fd64, %fd62, %fd63, %fd61;
	st.global.f64 	[%rd4], %fd64;
	ld.global.f64 	%fd65, [%rd43+16];
	ld.global.f64 	%fd66, [%rd45+16];
	fma.rn.f64 	%fd67, %fd65, %fd66, %fd64;
	st.global.f64 	[%rd4], %fd67;
	ld.global.f64 	%fd68, [%rd43+24];
	ld.global.f64 	%fd69, [%rd45+24];
	fma.rn.f64 	%fd70, %fd68, %fd69, %fd67;
	st.global.f64 	[%rd4], %fd70;
	ld.global.f64 	%fd71, [%rd43+32];
	ld.global.f64 	%fd72, [%rd45+32];
	fma.rn.f64 	%fd73, %fd71, %fd72, %fd70;
	st.global.f64 	[%rd4], %fd73;
	ld.global.f64 	%fd74, [%rd43+40];
	ld.global.f64 	%fd75, [%rd45+40];
	fma.rn.f64 	%fd76, %fd74, %fd75, %fd73;
	st.global.f64 	[%rd4], %fd76;
	ld.global.f64 	%fd77, [%rd43+48];
	ld.global.f64 	%fd78, [%rd45+48];
	fma.rn.f64 	%fd79, %fd77, %fd78, %fd76;
	st.global.f64 	[%rd4], %fd79;
	ld.global.f64 	%fd80, [%rd43+56];
	ld.global.f64 	%fd81, [%rd45+56];
	fma.rn.f64 	%fd96, %fd80, %fd81, %fd79;
	st.global.f64 	[%rd4], %fd96;
	add.s64 	%rd58, %rd58, 8;
$L__BB1_8:
	setp.eq.s64 	%p7, %rd16, 0;
	@%p7 bra 	$L__BB1_14;
	and.b64  	%rd60, %rd31, 3;
	setp.lt.u64 	%p8, %rd16, 4;
	@%p8 bra 	$L__BB1_11;
	add.s64 	%rd46, %rd58, %rd3;
	shl.b64 	%rd47, %rd46, 3;
	add.s64 	%rd48, %rd2, %rd47;
	ld.global.f64 	%fd82, [%rd48];
	shl.b64 	%rd49, %rd58, 3;
	add.s64 	%rd50, %rd1, %rd49;
	ld.global.f64 	%fd83, [%rd50];
	fma.rn.f64 	%fd84, %fd82, %fd83, %fd96;
	st.global.f64 	[%rd4], %fd84;
	ld.global.f64 	%fd85, [%rd48+8];
	ld.global.f64 	%fd86, [%rd50+8];
	fma.rn.f64 	%fd87, %fd85, %fd86, %fd84;
	st.global.f64 	[%rd4], %fd87;
	ld.global.f64 	%fd88, [%rd48+16];
	ld.global.f64 	%fd89, [%rd50+16];
	fma.rn.f64 	%fd90, %fd88, %fd89, %fd87;
	st.global.f64 	[%rd4], %fd90;
	ld.global.f64 	%fd91, [%rd48+24];
	ld.global.f64 	%fd92, [%rd50+24];
	fma.rn.f64 	%fd96, %fd91, %fd92, %fd90;
	st.global.f64 	[%rd4], %fd96;
	add.s64 	%rd58, %rd58, 4;
$L__BB1_11:
	setp.eq.s64 	%p9, %rd60, 0;
	@%p9 bra 	$L__BB1_14;
	shl.b64 	%rd51, %rd58, 3;
	add.s64 	%rd62, %rd1, %rd51;
	add.s64 	%rd52, %rd58, %rd3;
	shl.b64 	%rd53, %rd52, 3;
	add.s64 	%rd61, %rd2, %rd53;
$L__BB1_13:
	.pragma "nounroll";
	ld.global.f64 	%fd93, [%rd61];
	ld.global.f64 	%fd94, [%rd62];
	fma.rn.f64 	%fd96, %fd93, %fd94, %fd96;
	st.global.f64 	[%rd4], %fd96;
	add.s64 	%rd62, %rd62, 8;
	add.s64 	%rd61, %rd61, 8;
	add.s64 	%rd60, %rd60, -1;
	setp.ne.s64 	%p10, %rd60, 0;
	@%p10 bra 	$L__BB1_13;
$L__BB1_14:
	ret;

}
	// .globl	_Z21cuda_gaussian1d_multiIdEvT_
.visible .entry _Z21cuda_gaussian1d_multiIdEvT_(
	.param .f64 _Z21cuda_gaussian1d_multiIdEvT__param_0
)
{
	.local .align 16 .b8 	__local_depot2[16];
	.reg .b64 	%SP;
	.reg .b64 	%SPL;
	.reg .b32 	%r<11>;
	.reg .b64 	%rd<7>;

	mov.u64 	%SPL, __local_depot2;
	cvta.local.u64 	%SP, %SPL;
	add.u64 	%rd1, %SP, 0;
	add.u64 	%rd2, %SPL, 0;
	mov.u32 	%r1, %ntid.x;
	mov.u32 	%r2, %ctaid.x;
	mov.u32 	%r3, %tid.x;
	mad.lo.s32 	%r4, %r1, %r2, %r3;
	cvt.u64.u32 	%rd3, %r4;
	mov.u32 	%r5, %ntid.y;
	mov.u32 	%r6, %ctaid.y;
	mov.u32 	%r7, %tid.y;
	mad.lo.s32 	%r8, %r5, %r6, %r7;
	cvt.u64.u32 	%rd4, %r8;
	st.local.v2.u64 	[%rd2], {%rd3, %rd4};
	mov.u64 	%rd5, $str;
	cvta.global.u64 	%rd6, %rd5;
	{ // callseq 0, 0
	.param .b64 param0;
	st.param.b64 	[param0], %rd6;
	.param .b64 param1;
	st.param.b64 	[param1], %rd1;
	.param .b32 retval0;
	call.uni (retval0), 
	vprintf, 
	(
	param0, 
	param1
	);
	ld.param.b32 	%r9, [retval0];
	} // callseq 0
	ret;

}


// ===== COMPILED SASS (sm_100) =====

	.target	sm_100

	.elftype	@"ET_EXEC"


//--------------------- .note.nv.tkinfo           --------------------------
	.section	.note.nv.tkinfo,"",@"SHT_NOTE"
	.sectionflags	@"SHF_NOTE_NV_TKINFO"
	.tkinfo
        /*0018*/ 	.word	0x00000002
        /*0030*/ 	.string	""
        /*0030*/ 	.string	"ptxas"
        /*0030*/ 	.string	"Cuda compilation tools, release 13.0, V13.0.88"
        /*0030*/ 	.string	"Build cuda_13.0.r13.0/compiler.36424714_0"
        /*0030*/ 	.string	"-arch sm_100 -m 64 "



//--------------------- .note.nv.cuinfo           --------------------------
	.section	.note.nv.cuinfo,"",@"SHT_NOTE"
	.sectionflags	@"SHF_NOTE_NV_CUINFO"
        /*0018*/ 	.short	0x0002
        /*001a*/ 	.short	0x0064
        /*001c*/ 	.short	0x0082
	.zero		2


//--------------------- .nv.info                  --------------------------
	.section	.nv.info,"",@"SHT_CUDA_INFO"
	.align	4


	//----- nvinfo : EIATTR_REGCOUNT
	.align		4
        /*0000*/ 	.byte	0x04, 0x2f
        /*0002*/ 	.short	(.L_2 - .L_1)
	.align		4
.L_1:
        /*0004*/ 	.word	index@(_Z15cuda_gaussian1dIfEvPT_S1_S1_ll)
        /*0008*/ 	.word	0x00000016


	//----- nvinfo : EIATTR_FRAME_SIZE
	.align		4
.L_2:
        /*000c*/ 	.byte	0x04, 0x11
        /*000e*/ 	.short	(.L_4 - .L_3)
	.align		4
.L_3:
        /*0010*/ 	.word	index@(_Z15cuda_gaussian1dIfEvPT_S1_S1_ll)
        /*0014*/ 	.word	0x00000000


	//----- nvinfo : EIATTR_REGCOUNT
	.align		4
.L_4:
        /*0018*/ 	.byte	0x04, 0x2f
        /*001a*/ 	.short	(.L_6 - .L_5)
	.align		4
.L_5:
        /*001c*/ 	.word	index@(_Z15cuda_gaussian1dIdEvPT_S1_S1_ll)
        /*0020*/ 	.word	0x0000001a


	//----- nvinfo : EIATTR_FRAME_SIZE
	.align		4
.L_6:
        /*0024*/ 	.byte	0x04, 0x11
        /*0026*/ 	.short	(.L_8 - .L_7)
	.align		4
.L_7:
        /*0028*/ 	.word	index@(_Z15cuda_gaussian1dIdEvPT_S1_S1_ll)
        /*002c*/ 	.word	0x00000000


	//----- nvinfo : EIATTR_REGCOUNT
	.align		4
.L_8:
        /*0030*/ 	.byte	0x04, 0x2f
        /*0032*/ 	.short	(.L_10 - .L_9)
	.align		4
.L_9:
        /*0034*/ 	.word	index@(_Z21cuda_gaussian1d_multiIdEvT_)
        /*0038*/ 	.word	0x00000018


	//----- nvinfo : EIATTR_FRAME_SIZE
	.align		4
.L_10:
        /*003c*/ 	.byte	0x04, 0x11
        /*003e*/ 	.short	(.L_12 - .L_11)
	.align		4
.L_11:
        /*0040*/ 	.word	index@(_Z21cuda_gaussian1d_multiIdEvT_)
        /*0044*/ 	.word	0x00000010


	//----- nvinfo : EIATTR_MIN_STACK_SIZE
	.align		4
.L_12:
        /*0048*/ 	.byte	0x04, 0x12
        /*004a*/ 	.short	(.L_14 - .L_13)
	.align		4
.L_13:
        /*004c*/ 	.word	index@(_Z21cuda_gaussian1d_multiIdEvT_)
        /*0050*/ 	.word	0x00000010


	//----- nvinfo : EIATTR_MIN_STACK_SIZE
	.align		4
.L_14:
        /*0054*/ 	.byte	0x04, 0x12
        /*0056*/ 	.short	(.L_16 - .L_15)
	.align		4
.L_15:
        /*0058*/ 	.word	index@(_Z15cuda_gaussian1dIdEvPT_S1_S1_ll)
        /*005c*/ 	.word	0x00000000


	//----- nvinfo : EIATTR_MIN_STACK_SIZE
	.align		4
.L_16:
        /*0060*/ 	.byte	0x04, 0x12
        /*0062*/ 	.short	(.L_18 - .L_17)
	.align		4
.L_17:
        /*0064*/ 	.word	index@(_Z15cuda_gaussian1dIfEvPT_S1_S1_ll)
        /*0068*/ 	.word	0x00000000
.L_18:


//--------------------- .nv.compat                --------------------------
	.section	.nv.compat,"",@"SHT_CUDA_COMPAT_INFO"
	.align	4
        /*0000*/ 	.byte	0x02, 0x09, 0x00, 0x00, 0x02, 0x02, 0x01, 0x00, 0x02, 0x05, 0x05, 0x00, 0x03, 0x07, 0x01, 0x01
        /*0010*/ 	.byte	0x02, 0x03, 0x00, 0x00, 0x02, 0x06, 0x01, 0x00, 0x04, 0x0b, 0x08, 0x00, 0x01, 0x00, 0x00, 0x00
        /*0020*/ 	.byte	0x00, 0x00, 0x00, 0x00


//--------------------- .nv.info._Z21cuda_gaussian1d_multiIdEvT_ --------------------------
	.section	.nv.info._Z21cuda_gaussian1d_multiIdEvT_,"",@"SHT_CUDA_INFO"
	.sectionflags	@""
	.align	4


	//----- nvinfo : EIATTR_CUDA_API_VERSION
	.align		4
        /*0000*/ 	.byte	0x04, 0x37
        /*0002*/ 	.short	(.L_20 - .L_19)
.L_19:
        /*0004*/ 	.word	0x00000082


	//----- nvinfo : EIATTR_KPARAM_INFO
	.align		4
.L_20:
        /*0008*/ 	.byte	0x04, 0x17
        /*000a*/ 	.short	(.L_22 - .L_21)
.L_21:
        /*000c*/ 	.word	0x00000000
        /*0010*/ 	.short	0x0000
        /*0012*/ 	.short	0x0000
        /*0014*/ 	.byte	0x00, 0xf0, 0x21, 0x00


	//----- nvinfo : EIATTR_SPARSE_MMA_MASK
	.align		4
.L_22:
        /*0018*/ 	.byte	0x03, 0x50
        /*001a*/ 	.short	0x0000


	//----- nvinfo : EIATTR_MAXREG_COUNT
	.align		4
        /*001c*/ 	.byte	0x03, 0x1b
        /*001e*/ 	.short	0x00ff


	//----- nvinfo : EIATTR_EXTERNS
	.align		4
        /*0020*/ 	.byte	0x04, 0x0f
        /*0022*/ 	.short	(.L_24 - .L_23)


	//   ....[0]....
	.align		4
.L_23:
        /*0024*/ 	.word	index@(vprintf)


	//----- nvinfo : EIATTR_MERCURY_ISA_VERSION
	.align		4
.L_24:
        /*0028*/ 	.byte	0x03, 0x5f
        /*002a*/ 	.short	0x0101


	//----- nvinfo : EIATTR_VRC_CTA_INIT_COUNT
	.align		4
        /*002c*/ 	.byte	0x02, 0x4a
	.zero		1
	.zero		1


	//----- nvinfo : EIATTR_SYSCALL_OFFSETS
	.align		4
        /*0030*/ 	.byte	0x04, 0x46
        /*0032*/ 	.short	(.L_26 - .L_25)


	//   ....[0]....
.L_25:
        /*0034*/ 	.word	0x00000170


	//----- nvinfo : EIATTR_EXIT_INSTR_OFFSETS
	.align		4
.L_26:
        /*0038*/ 	.byte	0x04, 0x1c
        /*003a*/ 	.short	(.L_28 - .L_27)


	//   ....[0]....
.L_27:
        /*003c*/ 	.word	0x00000180


	//----- nvinfo : EIATTR_CBANK_PARAM_SIZE
	.align		4
.L_28:
        /*0040*/ 	.byte	0x03, 0x19
        /*0042*/ 	.short	0x0008


	//----- nvinfo : EIATTR_PARAM_CBANK
	.align		4
        /*0044*/ 	.byte	0x04, 0x0a
        /*0046*/ 	.short	(.L_30 - .L_29)
	.align		4
.L_29:
        /*0048*/ 	.word	index@(.nv.constant0._Z21cuda_gaussian1d_multiIdEvT_)
        /*004c*/ 	.short	0x0380
        /*004e*/ 	.short	0x0008


	//----- nvinfo : EIATTR_SW_WAR
	.align		4
.L_30:
        /*0050*/ 	.byte	0x04, 0x36
        /*0052*/ 	.short	(.L_32 - .L_31)
.L_31:
        /*0054*/ 	.word	0x00000008
.L_32:


//--------------------- .nv.info._Z15cuda_gaussian1dIdEvPT_S1_S1_ll --------------------------
	.section	.nv.info._Z15cuda_gaussian1dIdEvPT_S1_S1_ll,"",@"SHT_CUDA_INFO"
	.sectionflags	@""
	.align	4


	//----- nvinfo : EIATTR_CUDA_API_VERSION
	.align		4
        /*0000*/ 	.byte	0x04, 0x37
        /*0002*/ 	.short	(.L_34 - .L_33)
.L_33:
        /*0004*/ 	.word	0x00000082


	//----- nvinfo : EIATTR_KPARAM_INFO
	.align		4
.L_34:
        /*0008*/ 	.byte	0x04, 0x17
        /*000a*/ 	.short	(.L_36 - .L_35)
.L_35:
        /*000c*/ 	.word	0x00000000
        /*0010*/ 	.short	0x0004
        /*0012*/ 	.short	0x0020
        /*0014*/ 	.byte	0x00, 0xf0, 0x21, 0x00


	//----- nvinfo : EIATTR_KPARAM_INFO
	.align		4
.L_36:
        /*0018*/ 	.byte	0x04, 0x17
        /*001a*/ 	.short	(.L_38 - .L_37)
.L_37:
        /*001c*/ 	.word	0x00000000
        /*0020*/ 	.short	0x0003
        /*0022*/ 	.short	0x0018
        /*0024*/ 	.byte	0x00, 0xf0, 0x21, 0x00


	//----- nvinfo : EIATTR_KPARAM_INFO
	.align		4
.L_38:
        /*0028*/ 	.byte	0x04, 0x17
        /*002a*/ 	.short	(.L_40 - .L_39)
.L_39:
        /*002c*/ 	.word	0x00000000
        /*0030*/ 	.short	0x0002
        /*0032*/ 	.short	0x0010
        /*0034*/ 	.byte	0x00, 0xf5, 0x21, 0x00


	//----- nvinfo : EIATTR_KPARAM_INFO
	.align		4
.L_40:
        /*0038*/ 	.byte	0x04, 0x17
        /*003a*/ 	.short	(.L_42 - .L_41)
.L_41:
        /*003c*/ 	.word	0x00000000
        /*0040*/ 	.short	0x0001
        /*0042*/ 	.short	0x0008
        /*0044*/ 	.byte	0x00, 0xf5, 0x21, 0x00


	//----- nvinfo : EIATTR_KPARAM_INFO
	.align		4
.L_42:
        /*0048*/ 	.byte	0x04, 0x17
        /*004a*/ 	.short	(.L_44 - .L_43)
.L_43:
        /*004c*/ 	.word	0x00000000
        /*0050*/ 	.short	0x0000
        /*0052*/ 	.short	0x0000
        /*0054*/ 	.byte	0x00, 0xf5, 0x21, 0x00


	//----- nvinfo : EIATTR_SPARSE_MMA_MASK
	.align		4
.L_44:
        /*0058*/ 	.byte	0x03, 0x50
        /*005a*/ 	.short	0x0000


	//----- nvinfo : EIATTR_MAXREG_COUNT
	.align		4
        /*005c*/ 	.byte	0x03, 0x1b
        /*005e*/ 	.short	0x00ff


	//----- nvinfo : EIATTR_MERCURY_ISA_VERSION
	.align		4
        /*0060*/ 	.byte	0x03, 0x5f
        /*0062*/ 	.short	0x0101


	//----- nvinfo : EIATTR_VRC_CTA_INIT_COUNT
	.align		4
        /*0064*/ 	.byte	0x02, 0x4a
	.zero		1
	.zero		1


	//----- nvinfo : EIATTR_EXIT_INSTR_OFFSETS
	.align		4
        /*0068*/ 	.byte	0x04, 0x1c
        /*006a*/ 	.short	(.L_46 - .L_45)


	//   ....[0]....
.L_45:
        /*006c*/ 	.word	0x00000080


	//   ....[1]....
        /*0070*/ 	.word	0x00000130


	//   ....[2]....
        /*0074*/ 	.word	0x00000720


	//   ....[3]....
        /*0078*/ 	.word	0x00000a30


	//   ....[4]....
        /*007c*/ 	.word	0x00000c50


	//   ....[5]....
        /*0080*/ 	.word	0x00000df0


	//----- nvinfo : EIATTR_CBANK_PARAM_SIZE
	.align		4
.L_46:
        /*0084*/ 	.byte	0x03, 0x19
        /*0086*/ 	.short	0x0028


	//----- nvinfo : EIATTR_PARAM_CBANK
	.align		4
        /*0088*/ 	.byte	0x04, 0x0a
        /*008a*/ 	.short	(.L_48 - .L_47)
	.align		4
.L_47:
        /*008c*/ 	.word	index@(.nv.constant0._Z15cuda_gaussian1dIdEvPT_S1_S1_ll)
        /*0090*/ 	.short	0x0380
        /*0092*/ 	.short	0x0028


	//----- nvinfo : EIATTR_SW_WAR
	.align		4
.L_48:
        /*0094*/ 	.byte	0x04, 0x36
        /*0096*/ 	.short	(.L_50 - .L_49)
.L_49:
        /*0098*/ 	.word	0x00000008
.L_50:


//--------------------- .nv.info._Z15cuda_gaussian1dIfEvPT_S1_S1_ll --------------------------
	.section	.nv.info._Z15cuda_gaussian1dIfEvPT_S1_S1_ll,"",@"SHT_CUDA_INFO"
	.sectionflags	@""
	.align	4


	//----- nvinfo : EIATTR_CUDA_API_VERSION
	.align		4
        /*0000*/ 	.byte	0x04, 0x37
        /*0002*/ 	.short	(.L_52 - .L_51)
.L_51:
        /*0004*/ 	.word	0x00000082


	//----- nvinfo : EIATTR_KPARAM_INFO
	.align		4
.L_52:
        /*0008*/ 	.byte	0x04, 0x17
        /*000a*/ 	.short	(.L_54 - .L_53)
.L_53:
        /*000c*/ 	.word	0x00000000
        /*0010*/ 	.short	0x0004
        /*0012*/ 	.short	0x0020
        /*0014*/ 	.byte	0x00, 0xf0, 0x21, 0x00


	//----- nvinfo : EIATTR_KPARAM_INFO
	.align		4
.L_54:
        /*0018*/ 	.byte	0x04, 0x17
        /*001a*/ 	.short	(.L_56 - .L_55)
.L_55:
        /*001c*/ 	.word	0x00000000
        /*0020*/ 	.short	0x0003
        /*0022*/ 	.short	0x0018
        /*0024*/ 	.byte	0x00, 0xf0, 0x21, 0x00


	//----- nvinfo : EIATTR_KPARAM_INFO
	.align		4
.L_56:
        /*0028*/ 	.byte	0x04, 0x17
        /*002a*/ 	.short	(.L_58 - .L_57)
.L_57:
        /*002c*/ 	.word	0x00000000
        /*0030*/ 	.short	0x0002
        /*0032*/ 	.short	0x0010
        /*0034*/ 	.byte	0x00, 0xf5, 0x21, 0x00


	//----- nvinfo : EIATTR_KPARAM_INFO
	.align		4
.L_58:
        /*0038*/ 	.byte	0x04, 0x17
        /*003a*/ 	.short	(.L_60 - .L_59)
.L_59:
        /*003c*/ 	.word	0x00000000
        /*0040*/ 	.short	0x0001
        /*0042*/ 	.short	0x0008
        /*0044*/ 	.byte	0x00, 0xf5, 0x21, 0x00


	//----- nvinfo : EIATTR_KPARAM_INFO
	.align		4
.L_60:
        /*0048*/ 	.byte	0x04, 0x17
        /*004a*/ 	.short	(.L_62 - .L_61)
.L_61:
        /*004c*/ 	.word	0x00000000
        /*0050*/ 	.short	0x0000
        /*0052*/ 	.short	0x0000
        /*0054*/ 	.byte	0x00, 0xf5, 0x21, 0x00


	//----- nvinfo : EIATTR_SPARSE_MMA_MASK
	.align		4
.L_62:
        /*0058*/ 	.byte	0x03, 0x50
        /*005a*/ 	.short	0x0000


	//----- nvinfo : EIATTR_MAXREG_COUNT
	.align		4
        /*005c*/ 	.byte	0x03, 0x1b
        /*005e*/ 	.short	0x00ff


	//----- nvinfo : EIATTR_MERCURY_ISA_VERSION
	.align		4
        /*0060*/ 	.byte	0x03, 0x5f
        /*0062*/ 	.short	0x0101


	//----- nvinfo : EIATTR_VRC_CTA_INIT_COUNT
	.align		4
        /*0064*/ 	.byte	0x02, 0x4a
	.zero		1
	.zero		1


	//----- nvinfo : EIATTR_EXIT_INSTR_OFFSETS
	.align		4
        /*0068*/ 	.byte	0x04, 0x1c
        /*006a*/ 	.short	(.L_64 - .L_63)


	//   ....[0]....
.L_63:
        /*006c*/ 	.word	0x00000080


	//   ....[1]....
        /*0070*/ 	.word	0x00000130


	//   ....[2]....
        /*0074*/ 	.word	0x00000720


	//   ....[3]....
        /*0078*/ 	.word	0x00000a30


	//   ....[4]....
        /*007c*/ 	.word	0x00000c50


	//   ....[5]....
        /*0080*/ 	.word	0x00000db0


	//----- nvinfo : EIATTR_CBANK_PARAM_SIZE
	.align		4
.L_64:
        /*0084*/ 	.byte	0x03, 0x19
        /*0086*/ 	.short	0x0028


	//----- nvinfo : EIATTR_PARAM_CBANK
	.align		4
        /*0088*/ 	.byte	0x04, 0x0a
        /*008a*/ 	.short	(.L_66 - .L_65)
	.align		4
.L_65:
        /*008c*/ 	.word	index@(.nv.constant0._Z15cuda_gaussian1dIfEvPT_S1_S1_ll)
        /*0090*/ 	.short	0x0380
        /*0092*/ 	.short	0x0028


	//----- nvinfo : EIATTR_SW_WAR
	.align		4
.L_66:
        /*0094*/ 	.byte	0x04, 0x36
        /*0096*/ 	.short	(.L_68 - .L_67)
.L_67:
        /*0098*/ 	.word	0x00000008
.L_68:


//--------------------- .nv.callgraph             --------------------------
	.section	.nv.callgraph,"",@"SHT_CUDA_CALLGRAPH"
	.align	4
	.sectionentsize	8
	.align		4
        /*0000*/ 	.word	0x00000000
	.align		4
        /*0004*/ 	.word	0xffffffff
	.align		4
        /*0008*/ 	.word	index@(_Z21cuda_gaussian1d_multiIdEvT_)
	.align		4
        /*000c*/ 	.word	index@(vprintf)
	.align		4
        /*0010*/ 	.word	0x00000000
	.align		4
        /*0014*/ 	.word	0xfffffffe
	.align		4
        /*0018*/ 	.word	0x00000000
	.align		4
        /*001c*/ 	.word	0xfffffffd
	.align		4
        /*0020*/ 	.word	0x00000000
	.align		4
        /*0024*/ 	.word	0xfffffffc


//--------------------- .nv.constant4             --------------------------
	.section	.nv.constant4,"a",@progbits
	.align	8
	.align		8
.nv.constant4:
        /*0000*/ 	.dword	vprintf
	.align		8
        /*0008*/ 	.dword	$str


//--------------------- .text._Z21cuda_gaussian1d_multiIdEvT_ --------------------------
	.section	.text._Z21cuda_gaussian1d_multiIdEvT_,"ax",@progbits
	.align	128
        .global         _Z21cuda_gaussian1d_multiIdEvT_
        .type           _Z21cuda_gaussian1d_multiIdEvT_,@function
        .size           _Z21cuda_gaussian1d_multiIdEvT_,(.L_x_14 - _Z21cuda_gaussian1d_multiIdEvT_)
        .other          _Z21cuda_gaussian1d_multiIdEvT_,@"STO_CUDA_ENTRY STV_DEFAULT"
_Z21cuda_gaussian1d_multiIdEvT_:
.text._Z21cuda_gaussian1d_multiIdEvT_:
[----:B------:R-:W0:Y:S01]  /*0000*/  LDC R1, c[0x0][0x37c] ;  /* 0x0000df00ff017b82 */ /* 0x000e220000000800 */
[----:B------:R-:W1:Y:S01]  /*0010*/  S2R R8, SR_CTAID.X ;  /* 0x0000000000087919 */ /* 0x000e620000002500 */
[----:B------:R-:W2:Y:S01]  /*0020*/  LDCU UR5, c[0x0][0x2fc] ;  /* 0x00005f80ff0577ac */ /* 0x000ea20008000800 */
[----:B------:R-:W-:Y:S02]  /*0030*/  HFMA2 R11, -RZ, RZ, 0, 0 ;  /* 0x00000000ff0b7431 */ /* 0x000fe400000001ff */
[----:B0-----:R-:W-:Y:S01]  /*0040*/  VIADD R1, R1, 0xfffffff0 ;  /* 0xfffffff001017836 */ /* 0x001fe20000000000 */
[----:B------:R-:W1:Y:S01]  /*0050*/  S2R R3, SR_TID.X ;  /* 0x0000000000037919 */ /* 0x000e620000002100 */
[----:B------:R-:W1:Y:S01]  /*0060*/  LDCU UR4, c[0x0][0x360] ;  /* 0x00006c00ff0477ac */ /* 0x000e620008000800 */
[----:B------:R-:W-:Y:S01]  /*0070*/  IMAD.MOV.U32 R9, RZ, RZ, RZ ;  /* 0x000000ffff097224 */ /* 0x000fe200078e00ff */
[----:B------:R-:W-:Y:S01]  /*0080*/  MOV R0, 0x0 ;  /* 0x0000000000007802 */ /* 0x000fe20000000f00 */
[----:B------:R-:W0:Y:S01]  /*0090*/  S2R R10, SR_CTAID.Y ;  /* 0x00000000000a7919 */ /* 0x000e220000002600 */
[----:B------:R-:W0:Y:S01]  /*00a0*/  LDCU UR6, c[0x0][0x364] ;  /* 0x00006c80ff0677ac */ /* 0x000e220008000800 */
[----:B------:R-:W0:Y:S01]  /*00b0*/  S2R R5, SR_TID.Y ;  /* 0x0000000000057919 */ /* 0x000e220000002200 */
[----:B-1----:R-:W-:Y:S01]  /*00c0*/  IMAD R8, R8, UR4, R3 ;  /* 0x0000000408087c24 */ /* 0x002fe2000f8e0203 */
[----:B------:R-:W1:Y:S01]  /*00d0*/  LDCU UR4, c[0x0][0x2f8] ;  /* 0x00005f00ff0477ac */ /* 0x000e620008000800 */
[----:B------:R3:W4:Y:S01]  /*00e0*/  LDC.64 R2, c[0x4][R0] ;  /* 0x0100000000027b82 */ /* 0x0007220000000a00 */
[----:B0-----:R-:W-:Y:S01]  /*00f0*/  IMAD R10, R10, UR6, R5 ;  /* 0x000000060a0a7c24 */ /* 0x001fe2000f8e0205 */
[----:B------:R-:W0:Y:S04]  /*0100*/  LDCU.64 UR6, c[0x4][0x8] ;  /* 0x01000100ff0677ac */ /* 0x000e280008000a00 */
[----:B------:R3:W-:Y:S01]  /*0110*/  STL.128 [R1], R8 ;  /* 0x0000000801007387 */ /* 0x0007e20000100c00 */
[----:B-1----:R-:W-:-:S04]  /*0120*/  IADD3 R6, P0, PT, R1, UR4, RZ ;  /* 0x0000000401067c10 */ /* 0x002fc8000ff1e0ff */
[----:B--2---:R-:W-:Y:S01]  /*0130*/  IADD3.X R7, PT, PT, RZ, UR5, RZ, P0, !PT ;  /* 0x00000005ff077c10 */ /* 0x004fe200087fe4ff */
[----:B0-----:R-:W-:Y:S01]  /*0140*/  IMAD.U32 R4, RZ, RZ, UR6 ;  /* 0x00000006ff047e24 */ /* 0x001fe2000f8e00ff */
[----:B------:R-:W-:-:S07]  /*0150*/  MOV R5, UR7 ;  /* 0x0000000700057c02 */ /* 0x000fce0008000f00 */
[----:B------:R-:W-:-:S07]  /*0160*/  LEPC R20, `(.L_x_0) ;  /* 0x000000001014794e */ /* 0x000fce0000000000 */
[----:B---34-:R-:W-:Y:S05]  /*0170*/  CALL.ABS.NOINC R2 ;  /* 0x0000000002007343 */ /* 0x018fea0003c00000 */
.L_x_0:
[----:B------:R-:W-:Y:S05]  /*0180*/  EXIT ;  /* 0x000000000000794d */ /* 0x000fea0003800000 */
.L_x_1:
[----:B------:R-:W-:-:S00]  /*0190*/  BRA `(.L_x_1) ;  /* 0xfffffffc00fc7947 */ /* 0x000fc0000383ffff */
[----:B------:R-:W-:-:S00]  /*01a0*/  NOP ;  /* 0x0000000000007918 */ /* 0x000fc00000000000 */
        /* <DEDUP_REMOVED lines=13> */
.L_x_14:


//--------------------- .text._Z15cuda_gaussian1dIdEvPT_S1_S1_ll --------------------------
	.section	.text._Z15cuda_gaussian1dIdEvPT_S1_S1_ll,"ax",@progbits
	.align	128
        .global         _Z15cuda_gaussian1dIdEvPT_S1_S1_ll
        .type           _Z15cuda_gaussian1dIdEvPT_S1_S1_ll,@function
        .size           _Z15cuda_gaussian1dIdEvPT_S1_S1_ll,(.L_x_15 - _Z15cuda_gaussian1dIdEvPT_S1_S1_ll)
        .other          _Z15cuda_gaussian1dIdEvPT_S1_S1_ll,@"STO_CUDA_ENTRY STV_DEFAULT"
_Z15cuda_gaussian1dIdEvPT_S1_S1_ll:
.text._Z15cuda_gaussian1dIdEvPT_S1_S1_ll:
[----:B------:R-:W-:Y:S01]  /*0000*/  LDC R1, c[0x0][0x37c] ;  /* 0x0000df00ff017b82 */ /* 0x000fe20000000800 */
[----:B------:R-:W0:Y:S01]  /*0010*/  S2R R0, SR_CTAID.X ;  /* 0x0000000000007919 */ /* 0x000e220000002500 */
[----:B------:R-:W0:Y:S01]  /*0020*/  LDCU UR4, c[0x0][0x360] ;  /* 0x00006c00ff0477ac */ /* 0x000e220008000800 */
[----:B------:R-:W0:Y:S01]  /*0030*/  S2R R3, SR_TID.X ;  /* 0x0000000000037919 */ /* 0x000e220000002100 */
[----:B------:R-:W1:Y:S01]  /*0040*/  LDCU.64 UR6, c[0x0][0x398] ;  /* 0x00007300ff0677ac */ /* 0x000e620008000a00 */
[----:B0-----:R-:W-:-:S05]  /*0050*/  IMAD R0, R0, UR4, R3 ;  /* 0x0000000400007c24 */ /* 0x001fca000f8e0203 */
[----:B-1----:R-:W-:-:S04]  /*0060*/  ISETP.GE.U32.AND P0, PT, R0, UR6, PT ;  /* 0x0000000600007c0c */ /* 0x002fc8000bf06070 */
[----:B------:R-:W-:-:S13]  /*0070*/  ISETP.GE.AND.EX P0, PT, RZ, UR7, PT, P0 ;  /* 0x00000007ff007c0c */ /* 0x000fda000bf06300 */
[----:B------:R-:W-:Y:S05]  /*0080*/  @P0 EXIT ;  /* 0x000000000000094d */ /* 0x000fea0003800000 */
[----:B------:R-:W0:Y:S01]  /*0090*/  LDC.64 R6, c[0x0][0x3a0] ;  /* 0x0000e800ff067b82 */ /* 0x000e220000000a00 */
[----:B------:R-:W1:Y:S01]  /*00a0*/  LDCU.64 UR4, c[0x0][0x390] ;  /* 0x00007200ff0477ac */ /* 0x000e620008000a00 */
[----:B------:R-:W-:Y:S01]  /*00b0*/  IMAD.SHL.U32 R10, R0, 0x8, RZ ;  /* 0x00000008000a7824 */ /* 0x000fe200078e00ff */
[----:B------:R-:W-:Y:S01]  /*00c0*/  SHF.R.U32.HI R11, RZ, 0x1d, R0 ;  /* 0x0000001dff0b7819 */ /* 0x000fe20000011600 */
[----:B------:R-:W2:Y:S03]  /*00d0*/  LDCU.64 UR6, c[0x0][0x358] ;  /* 0x00006b00ff0677ac */ /* 0x000ea60008000a00 */
[----:B-1----:R-:W-:-:S04]  /*00e0*/  IADD3 R4, P1, PT, R10, UR4, RZ ;  /* 0x000000040a047c10 */ /* 0x002fc8000ff3e0ff */
[----:B------:R-:W-:Y:S02]  /*00f0*/  IADD3.X R5, PT, PT, R11, UR5, RZ, P1, !PT ;  /* 0x000000050b057c10 */ /* 0x000fe40008ffe4ff */
[----:B0-----:R-:W-:-:S03]  /*0100*/  ISETP.GE.U32.AND P0, PT, R6, 0x1, PT ;  /* 0x000000010600780c */ /* 0x001fc60003f06070 */
[----:B--2---:R0:W-:Y:S01]  /*0110*/  STG.E.64 desc[UR6][R4.64], RZ ;  /* 0x000000ff04007986 */ /* 0x0041e2000c101b06 */
[----:B------:R-:W-:-:S13]  /*0120*/  ISETP.GE.AND.EX P0, PT, R7, RZ, PT, P0 ;  /* 0x000000ff0700720c */ /* 0x000fda0003f06300 */
[----:B0-----:R-:W-:Y:S05]  /*0130*/  @!P0 EXIT ;  /* 0x000000000000894d */ /* 0x001fea0003800000 */
[C---:B------:R-:W-:Y:S02]  /*0140*/  ISETP.GE.U32.AND P1, PT, R6.reuse, 0x10, PT ;  /* 0x000000100600780c */ /* 0x040fe40003f26070 */
[----:B------:R-:W-:Y:S02]  /*0150*/  CS2R R8, SRZ ;  /* 0x0000000000087805 */ /* 0x000fe4000001ff00 */
[----:B------:R-:W-:Y:S02]  /*0160*/  LOP3.LUT R15, R6, 0xf, RZ, 0xc0, !PT ;  /* 0x0000000f060f7812 */ /* 0x000fe400078ec0ff */
[----:B------:R-:W-:Y:S02]  /*0170*/  CS2R R2, SRZ ;  /* 0x0000000000027805 */ /* 0x000fe4000001ff00 */
[----:B------:R-:W-:Y:S02]  /*0180*/  ISETP.GE.U32.AND.EX P1, PT, R7, RZ, PT, P1 ;  /* 0x000000ff0700720c */ /* 0x000fe40003f26110 */
[----:B------:R-:W-:-:S04]  /*0190*/  ISETP.NE.U32.AND P0, PT, R15, RZ, PT ;  /* 0x000000ff0f00720c */ /* 0x000fc80003f05070 */
[----:B------:R-:W-:-:S07]  /*01a0*/  ISETP.NE.AND.EX P0, PT, RZ, RZ, PT, P0 ;  /* 0x000000ffff00720c */ /* 0x000fce0003f05300 */
[----:B------:R-:W-:Y:S06]  /*01b0*/  @!P1 BRA `(.L_x_2) ;  /* 0x0000000400589947 */ /* 0x000fec0003800000 */
[----:B------:R-:W0:Y:S01]  /*01c0*/  LDCU.128 UR8, c[0x0][0x380] ;  /* 0x00007000ff0877ac */ /* 0x000e220008000c00 */
[----:B------:R-:W-:Y:S02]  /*01d0*/  LOP3.LUT R8, R7, 0x7fffffff, RZ, 0xc0, !PT ;  /* 0x7fffffff07087812 */ /* 0x000fe400078ec0ff */
[----:B------:R-:W-:Y:S02]  /*01e0*/  CS2R R2, SRZ ;  /* 0x0000000000027805 */ /* 0x000fe4000001ff00 */
[----:B------:R-:W-:Y:S01]  /*01f0*/  LOP3.LUT R9, R6, 0xfffffff0, RZ, 0xc0, !PT ;  /* 0xfffffff006097812 */ /* 0x000fe200078ec0ff */
[----:B------:R-:W-:-:S04]  /*0200*/  IMAD.MOV.U32 R14, RZ, RZ, R8 ;  /* 0x000000ffff0e7224 */ /* 0x000fc800078e0008 */
[----:B------:R-:W-:Y:S01]  /*0210*/  IMAD.MOV.U32 R7, RZ, RZ, R9 ;  /* 0x000000ffff077224 */ /* 0x000fe200078e0009 */
[----:B0-----:R-:W-:Y:S01]  /*0220*/  UIADD3 UR4, UP0, UPT, UR10, 0x40, URZ ;  /* 0x000000400a047890 */ /* 0x001fe2000ff1e0ff */
[----:B------:R-:W-:-:S03]  /*0230*/  IADD3 R10, P1, PT, R10, UR8, RZ ;  /* 0x000000080a0a7c10 */ /* 0x000fc6000ff3e0ff */
[----:B------:R-:W-:Y:S01]  /*0240*/  UIADD3.X UR5, UPT, UPT, URZ, UR11, URZ, UP0, !UPT ;  /* 0x0000000bff057290 */ /* 0x000fe200087fe4ff */
[----:B------:R-:W-:Y:S01]  /*0250*/  IADD3 R10, P2, PT, R10, 0x40, RZ ;  /* 0x000000400a0a7810 */ /* 0x000fe20007f5e0ff */
[----:B------:R-:W-:-:S03]  /*0260*/  IMAD.U32 R12, RZ, RZ, UR4 ;  /* 0x00000004ff0c7e24 */ /* 0x000fc6000f8e00ff */
[----:B------:R-:W-:Y:S01]  /*0270*/  IADD3.X R11, PT, PT, RZ, UR9, R11, P2, P1 ;  /* 0x00000009ff0b7c10 */ /* 0x000fe200097e240b */
[----:B------:R-:W-:-:S08]  /*0280*/  IMAD.U32 R13, RZ, RZ, UR5 ;  /* 0x00000005ff0d7e24 */ /* 0x000fd0000f8e00ff */
.L_x_3:
[----:B0-----:R-:W2:Y:S04]  /*0290*/  LDG.E.64 R16, desc[UR6][R10.64+-0x40] ;  /* 0xffffc0060a107981 */ /* 0x001ea8000c1e1b00 */
[----:B------:R-:W2:Y:S02]  /*02a0*/  LDG.E.64 R18, desc[UR6][R12.64+-0x40] ;  /* 0xffffc0060c127981 */ /* 0x000ea4000c1e1b00 */
[----:B--2---:R-:W-:-:S07]  /*02b0*/  DFMA R16, R16, R18, R2 ;  /* 0x000000121010722b */ /* 0x004fce0000000002 */
[----:B------:R0:W-:Y:S04]  /*02c0*/  STG.E.64 desc[UR6][R4.64], R16 ;  /* 0x0000001004007986 */ /* 0x0001e8000c101b06 */
[----:B------:R-:W2:Y:S04]  /*02d0*/  LDG.E.64 R2, desc[UR6][R10.64+-0x38] ;  /* 0xffffc8060a027981 */ /* 0x000ea8000c1e1b00 */
[----:B------:R-:W2:Y:S02]  /*02e0*/  LDG.E.64 R18, desc[UR6][R12.64+-0x38] ;  /* 0xffffc8060c127981 */ /* 0x000ea4000c1e1b00 */
[----:B--2---:R-:W-:-:S07]  /*02f0*/  DFMA R2, R2, R18, R16 ;  /* 0x000000120202722b */ /* 0x004fce0000000010 */
[----:B------:R1:W-:Y:S04]  /*0300*/  STG.E.64 desc[UR6][R4.64], R2 ;  /* 0x0000000204007986 */ /* 0x0003e8000c101b06 */
[----:B------:R-:W2:Y:S04]  /*0310*/  LDG.E.64 R18, desc[UR6][R10.64+-0x30] ;  /* 0xffffd0060a127981 */ /* 0x000ea8000c1e1b00 */
[----:B------:R-:W2:Y:S02]  /*0320*/  LDG.E.64 R20, desc[UR6][R12.64+-0x30] ;  /* 0xffffd0060c147981 */ /* 0x000ea4000c1e1b00 */
[----:B--2---:R-:W-:-:S07]  /*0330*/  DFMA R18, R18, R20, R2 ;  /* 0x000000141212722b */ /* 0x004fce0000000002 */
[----:B------:R2:W-:Y:S04]  /*0340*/  STG.E.64 desc[UR6][R4.64], R18 ;  /* 0x0000001204007986 */ /* 0x0005e8000c101b06 */
[----:B------:R-:W3:Y:S04]  /*0350*/  LDG.E.64 R20, desc[UR6][R10.64+-0x28] ;  /* 0xffffd8060a147981 */ /* 0x000ee8000c1e1b00 */
[----:B------:R-:W3:Y:S02]  /*0360*/  LDG.E.64 R22, desc[UR6][R12.64+-0x28] ;  /* 0xffffd8060c167981 */ /* 0x000ee4000c1e1b00 */
[----:B---3--:R-:W-:-:S07]  /*0370*/  DFMA R20, R20, R22, R18 ;  /* 0x000000161414722b */ /* 0x008fce0000000012 */
[----:B------:R3:W-:Y:S04]  /*0380*/  STG.E.64 desc[UR6][R4.64], R20 ;  /* 0x0000001404007986 */ /* 0x0007e8000c101b06 */
[----:B0-----:R-:W4:Y:S04]  /*0390*/  LDG.E.64 R16, desc[UR6][R10.64+-0x20] ;  /* 0xffffe0060a107981 */ /* 0x001f28000c1e1b00 */
[----:B------:R-:W4:Y:S02]  /*03a0*/  LDG.E.64 R22, desc[UR6][R12.64+-0x20] ;  /* 0xffffe0060c167981 */ /* 0x000f24000c1e1b00 */
[----:B----4-:R-:W-:-:S07]  /*03b0*/  DFMA R16, R16, R22, R20 ;  /* 0x000000161010722b */ /* 0x010fce0000000014 */
[----:B------:R0:W-:Y:S04]  /*03c0*/  STG.E.64 desc[UR6][R4.64], R16 ;  /* 0x0000001004007986 */ /* 0x0001e8000c101b06 */
[----:B-1----:R-:W4:Y:S04]  /*03d0*/  LDG.E.64 R2, desc[UR6][R10.64+-0x18] ;  /* 0xffffe8060a027981 */ /* 0x002f28000c1e1b00 */
[----:B------:R-:W4:Y:S02]  /*03e0*/  LDG.E.64 R22, desc[UR6][R12.64+-0x18] ;  /* 0xffffe8060c167981 */ /* 0x000f24000c1e1b00 */
[----:B----4-:R-:W-:-:S07]  /*03f0*/  DFMA R2, R2, R22, R16 ;  /* 0x000000160202722b */ /* 0x010fce0000000010 */
[----:B------:R1:W-:Y:S04]  /*0400*/  STG.E.64 desc[UR6][R4.64], R2 ;  /* 0x0000000204007986 */ /* 0x0003e8000c101b06 */
[----:B--2---:R-:W2:Y:S04]  /*0410*/  LDG.E.64 R18, desc[UR6][R10.64+-0x10] ;  /* 0xfffff0060a127981 */ /* 0x004ea8000c1e1b00 */
[----:B------:R-:W2:Y:S02]  /*0420*/  LDG.E.64 R22, desc[UR6][R12.64+-0x10] ;  /* 0xfffff0060c167981 */ /* 0x000ea4000c1e1b00 */
[----:B--2---:R-:W-:-:S07]  /*0430*/  DFMA R18, R18, R22, R2 ;  /* 0x000000161212722b */ /* 0x004fce0000000002 */
[----:B------:R2:W-:Y:S04]  /*0440*/  STG.E.64 desc[UR6][R4.64], R18 ;  /* 0x0000001204007986 */ /* 0x0005e8000c101b06 */
[----:B---3--:R-:W3:Y:S04]  /*0450*/  LDG.E.64 R20, desc[UR6][R10.64+-0x8] ;  /* 0xfffff8060a147981 */ /* 0x008ee8000c1e1b00 */
        /* <DEDUP_REMOVED lines=27> */
[----:B------:R-:W4:Y:S04]  /*0610*/  LDG.E.64 R2, desc[UR6][R10.64+0x30] ;  /* 0x000030060a027981 */ /* 0x000f28000c1e1b00 */
[----:B--2---:R-:W4:Y:S01]  /*0620*/  LDG.E.64 R18, desc[UR6][R12.64+0x30] ;  /* 0x000030060c127981 */ /* 0x004f22000c1e1b00 */
[----:B------:R-:W-:Y:S01]  /*0630*/  IADD3 R7, P1, PT, R7, -0x10, RZ ;  /* 0xfffffff007077810 */ /* 0x000fe20007f3e0ff */
[----:B----4-:R-:W-:-:S07]  /*0640*/  DFMA R18, R2, R18, R22 ;  /* 0x000000120212722b */ /* 0x010fce0000000016 */
[----:B------:R0:W-:Y:S04]  /*0650*/  STG.E.64 desc[UR6][R4.64], R18 ;  /* 0x0000001204007986 */ /* 0x0001e8000c101b06 */
[----:B------:R1:W2:Y:S04]  /*0660*/  LDG.E.64 R2, desc[UR6][R10.64+0x38] ;  /* 0x000038060a027981 */ /* 0x0002a8000c1e1b00 */
[----:B---3--:R3:W2:Y:S01]  /*0670*/  LDG.E.64 R20, desc[UR6][R12.64+0x38] ;  /* 0x000038060c147981 */ /* 0x0086a2000c1e1b00 */
[----:B------:R-:W-:Y:S02]  /*0680*/  IADD3.X R14, PT, PT, R14, -0x1, RZ, P1, !PT ;  /* 0xffffffff0e0e7810 */ /* 0x000fe40000ffe4ff */
[----:B------:R-:W-:-:S02]  /*0690*/  ISETP.NE.U32.AND P1, PT, R7, RZ, PT ;  /* 0x000000ff0700720c */ /* 0x000fc40003f25070 */
[----:B-1----:R-:W-:Y:S02]  /*06a0*/  IADD3 R10, P2, PT, R10, 0x80, RZ ;  /* 0x000000800a0a7810 */ /* 0x002fe40007f5e0ff */
[----:B------:R-:W-:Y:S02]  /*06b0*/  ISETP.NE.AND.EX P1, PT, R14, RZ, PT, P1 ;  /* 0x000000ff0e00720c */ /* 0x000fe40003f25310 */
[----:B---3--:R-:W-:Y:S01]  /*06c0*/  IADD3 R12, P3, PT, R12, 0x80, RZ ;  /* 0x000000800c0c7810 */ /* 0x008fe20007f7e0ff */
[----:B------:R-:W-:-:S04]  /*06d0*/  IMAD.X R11, RZ, RZ, R11, P2 ;  /* 0x000000ffff0b7224 */ /* 0x000fc800010e060b */
[----:B------:R-:W-:Y:S01]  /*06e0*/  IMAD.X R13, RZ, RZ, R13, P3 ;  /* 0x000000ffff0d7224 */ /* 0x000fe200018e060d */
[----:B--2---:R-:W-:-:S07]  /*06f0*/  DFMA R2, R2, R20, R18 ;  /* 0x000000140202722b */ /* 0x004fce0000000012 */
[----:B------:R0:W-:Y:S01]  /*0700*/  STG.E.64 desc[UR6][R4.64], R2 ;  /* 0x0000000204007986 */ /* 0x0001e2000c101b06 */
[----:B------:R-:W-:Y:S05]  /*0710*/  @P1 BRA `(.L_x_3) ;  /* 0xfffffff800dc1947 */ /* 0x000fea000383ffff */
.L_x_2:
[----:B------:R-:W-:Y:S05]  /*0720*/  @!P0 EXIT ;  /* 0x000000000000894d */ /* 0x000fea0003800000 */
[----:B------:R-:W-:Y:S02]  /*0730*/  ISETP.GE.U32.AND P1, PT, R15, 0x8, PT ;  /* 0x000000080f00780c */ /* 0x000fe40003f26070 */
[----:B------:R-:W-:Y:S02]  /*0740*/  LOP3.LUT R7, R6, 0x7, RZ, 0xc0, !PT ;  /* 0x0000000706077812 */ /* 0x000fe400078ec0ff */
[----:B------:R-:W-:Y:S02]  /*0750*/  ISETP.GE.U32.AND.EX P1, PT, RZ, RZ, PT, P1 ;  /* 0x000000ffff00720c */ /* 0x000fe40003f26110 */
[----:B------:R-:W-:-:S04]  /*0760*/  ISETP.NE.U32.AND P0, PT, R7, RZ, PT ;  /* 0x000000ff0700720c */ /* 0x000fc80003f05070 */
[----:B------:R-:W-:-:S07]  /*0770*/  ISETP.NE.AND.EX P0, PT, RZ, RZ, PT, P0 ;  /* 0x000000ffff00720c */ /* 0x000fce0003f05300 */
[----:B------:R-:W-:Y:S06]  /*0780*/  @!P1 BRA `(.L_x_4) ;  /* 0x0000000000a89947 */ /* 0x000fec0003800000 */
[----:B------:R-:W1:Y:S01]  /*0790*/  LDC.64 R12, c[0x0][0x380] ;  /* 0x0000e000ff0c7b82 */ /* 0x000e620000000a00 */
[----:B------:R-:W-:-:S05]  /*07a0*/  IADD3 R11, P1, PT, R0, R9, RZ ;  /* 0x00000009000b7210 */ /* 0x000fca0007f3e0ff */
[----:B------:R-:W-:Y:S02]  /*07b0*/  IMAD.X R14, RZ, RZ, R8, P1 ;  /* 0x000000ffff0e7224 */ /* 0x000fe400008e0608 */
[----:B0-----:R-:W0:Y:S01]  /*07c0*/  LDC.64 R16, c[0x0][0x388] ;  /* 0x0000e200ff107b82 */ /* 0x001e220000000a00 */
[----:B-1----:R-:W-:-:S04]  /*07d0*/  LEA R12, P1, R11, R12, 0x3 ;  /* 0x0000000c0b0c7211 */ /* 0x002fc800078218ff */
[----:B------:R-:W-:Y:S02]  /*07e0*/  LEA.HI.X R13, R11, R13, R14, 0x3, P1 ;  /* 0x0000000d0b0d7211 */ /* 0x000fe400008f1c0e */
[----:B0-----:R-:W-:-:S03]  /*07f0*/  LEA R10, P2, R9, R16, 0x3 ;  /* 0x00000010090a7211 */ /* 0x001fc600078418ff */
[----:B------:R-:W2:Y:S01]  /*0800*/  LDG.E.64 R14, desc[UR6][R12.64] ;  /* 0x000000060c0e7981 */ /* 0x000ea2000c1e1b00 */
[----:B------:R-:W-:-:S05]  /*0810*/  LEA.HI.X R11, R9, R17, R8, 0x3, P2 ;  /* 0x00000011090b7211 */ /* 0x000fca00010f1c08 */
        /* <DEDUP_REMOVED lines=19> */
[----:B-1----:R-:W5:Y:S04]  /*0950*/  LDG.E.64 R2, desc[UR6][R12.64+0x28] ;  /* 0x000028060c027981 */ /* 0x002f68000c1e1b00 */
[----:B------:R-:W5:Y:S02]  /*0960*/  LDG.E.64 R20, desc[UR6][R10.64+0x28] ;  /* 0x000028060a147981 */ /* 0x000f64000c1e1b00 */
[----:B-----5:R-:W-:-:S07]  /*0970*/  DFMA R20, R2, R20, R14 ;  /* 0x000000140214722b */ /* 0x020fce000000000e */
[----:B------:R4:W-:Y:S04]  /*0980*/  STG.E.64 desc[UR6][R4.64], R20 ;  /* 0x0000001404007986 */ /* 0x0009e8000c101b06 */
[----:B------:R-:W5:Y:S04]  /*0990*/  LDG.E.64 R2, desc[UR6][R12.64+0x30] ;  /* 0x000030060c027981 */ /* 0x000f68000c1e1b00 */
[----:B--2---:R-:W5:Y:S02]  /*09a0*/  LDG.E.64 R16, desc[UR6][R10.64+0x30] ;  /* 0x000030060a107981 */ /* 0x004f64000c1e1b00 */
[----:B-----5:R-:W-:-:S07]  /*09b0*/  DFMA R16, R2, R16, R20 ;  /* 0x000000100210722b */ /* 0x020fce0000000014 */
[----:B------:R4:W-:Y:S04]  /*09c0*/  STG.E.64 desc[UR6][R4.64], R16 ;  /* 0x0000001004007986 */ /* 0x0009e8000c101b06 */
[----:B------:R-:W2:Y:S04]  /*09d0*/  LDG.E.64 R2, desc[UR6][R12.64+0x38] ;  /* 0x000038060c027981 */ /* 0x000ea8000c1e1b00 */
[----:B---3--:R-:W2:Y:S01]  /*09e0*/  LDG.E.64 R18, desc[UR6][R10.64+0x38] ;  /* 0x000038060a127981 */ /* 0x008ea2000c1e1b00 */
[----:B------:R-:W-:-:S05]  /*09f0*/  IADD3 R9, P1, PT, R9, 0x8, RZ ;  /* 0x0000000809097810 */ /* 0x000fca0007f3e0ff */
[----:B------:R-:W-:Y:S01]  /*0a00*/  IMAD.X R8, RZ, RZ, R8, P1 ;  /* 0x000000ffff087224 */ /* 0x000fe200008e0608 */
[----:B--2---:R-:W-:-:S07]  /*0a10*/  DFMA R2, R2, R18, R16 ;  /* 0x000000120202722b */ /* 0x004fce0000000010 */
[----:B------:R4:W-:Y:S04]  /*0a20*/  STG.E.64 desc[UR6][R4.64], R2 ;  /* 0x0000000204007986 */ /* 0x0009e8000c101b06 */
.L_x_4:
[----:B------:R-:W-:Y:S05]  /*0a30*/  @!P0 EXIT ;  /* 0x000000000000894d */ /* 0x000fea0003800000 */
[----:B------:R-:W-:Y:S01]  /*0a40*/  ISETP.GE.U32.AND P1, PT, R7, 0x4, PT ;  /* 0x000000040700780c */ /* 0x000fe20003f26070 */
[----:B------:R-:W-:Y:S01]  /*0a50*/  IMAD.MOV.U32 R13, RZ, RZ, RZ ;  /* 0x000000ffff0d7224 */ /* 0x000fe200078e00ff */
[----:B------:R-:W-:Y:S02]  /*0a60*/  LOP3.LUT R12, R6, 0x3, RZ, 0xc0, !PT ;  /* 0x00000003060c7812 */ /* 0x000fe400078ec0ff */
[----:B------:R-:W-:Y:S02]  /*0a70*/  ISETP.GE.U32.AND.EX P1, PT, RZ, RZ, PT, P1 ;  /* 0x000000ffff00720c */ /* 0x000fe40003f26110 */
[----:B------:R-:W-:-:S04]  /*0a80*/  ISETP.NE.U32.AND P0, PT, R12, RZ, PT ;  /* 0x000000ff0c00720c */ /* 0x000fc80003f05070 */
[----:B------:R-:W-:-:S07]  /*0a90*/  ISETP.NE.AND.EX P0, PT, R13, RZ, PT, P0 ;  /* 0x000000ff0d00720c */ /* 0x000fce0003f05300 */
[----:B------:R-:W-:Y:S06]  /*0aa0*/  @!P1 BRA `(.L_x_5) ;  /* 0x0000000000689947 */ /* 0x000fec0003800000 */
[----:B------:R-:W1:Y:S01]  /*0ab0*/  LDC.64 R10, c[0x0][0x380] ;  /* 0x0000e000ff0a7b82 */ /* 0x000e620000000a00 */
[----:B------:R-:W-:-:S05]  /*0ac0*/  IADD3 R7, P1, PT, R0, R9, RZ ;  /* 0x0000000900077210 */ /* 0x000fca0007f3e0ff */
[----:B----4-:R-:W-:Y:S02]  /*0ad0*/  IMAD.X R14, RZ, RZ, R8, P1 ;  /* 0x000000ffff0e7224 */ /* 0x010fe400008e0608 */
        /* <DEDUP_REMOVED lines=18> */
[----:B------:R-:W2:Y:S01]  /*0c00*/  LDG.E.64 R20, desc[UR6][R6.64+0x18] ;  /* 0x0000180606147981 */ /* 0x000ea2000c1e1b00 */
[----:B------:R-:W-:-:S05]  /*0c10*/  IADD3 R9, P1, PT, R9, 0x4, RZ ;  /* 0x0000000409097810 */ /* 0x000fca0007f3e0ff */
[----:B------:R-:W-:Y:S01]  /*0c20*/  IMAD.X R8, RZ, RZ, R8, P1 ;  /* 0x000000ffff087224 */ /* 0x000fe200008e0608 */
[----:B--2---:R-:W-:-:S07]  /*0c30*/  DFMA R2, R2, R20, R18 ;  /* 0x000000140202722b */ /* 0x004fce0000000012 */
[----:B------:R1:W-:Y:S04]  /*0c40*/  STG.E.64 desc[UR6][R4.64], R2 ;  /* 0x0000000204007986 */ /* 0x0003e8000c101b06 */
.L_x_5:
[----:B------:R-:W-:Y:S05]  /*0c50*/  @!P0 EXIT ;  /* 0x000000000000894d */ /* 0x000fea0003800000 */
[----:B------:R-:W2:Y:S01]  /*0c60*/  LDC.64 R6, c[0x0][0x380] ;  /* 0x0000e000ff067b82 */ /* 0x000ea20000000a00 */
[----:B------:R-:W-:-:S07]  /*0c70*/  IADD3 R11, P1, PT, R0, R9, RZ ;  /* 0x00000009000b7210 */ /* 0x000fce0007f3e0ff */
[----:B-1--4-:R-:W1:Y:S01]  /*0c80*/  LDC.64 R14, c[0x0][0x388] ;  /* 0x0000e200ff0e7b82 */ /* 0x012e620000000a00 */
[----:B--2---:R-:W-:Y:S01]  /*0c90*/  LEA R0, P2, R11, R6, 0x3 ;  /* 0x000000060b007211 */ /* 0x004fe200078418ff */
[----:B------:R-:W-:-:S05]  /*0ca0*/  IMAD.X R6, RZ, RZ, R8, P1 ;  /* 0x000000ffff067224 */ /* 0x000fca00008e0608 */
[----:B------:R-:W-:Y:S02]  /*0cb0*/  LEA.HI.X R11, R11, R7, R6, 0x3, P2 ;  /* 0x000000070b0b7211 */ /* 0x000fe400010f1c06 */
[----:B-1----:R-:W-:-:S04]  /*0cc0*/  LEA R10, P0, R9, R14, 0x3 ;  /* 0x0000000e090a7211 */ /* 0x002fc800078018ff */
[----:B------:R-:W-:-:S09]  /*0cd0*/  LEA.HI.X R15, R9, R15, R8, 0x3, P0 ;  /* 0x0000000f090f7211 */ /* 0x000fd200000f1c08 */
.L_x_6:
[----:B------:R-:W-:Y:S02]  /*0ce0*/  IMAD.MOV.U32 R6, RZ, RZ, R0 ;  /* 0x000000ffff067224 */ /* 0x000fe400078e0000 */
[----:B------:R-:W-:Y:S02]  /*0cf0*/  IMAD.MOV.U32 R7, RZ, RZ, R11 ;  /* 0x000000ffff077224 */ /* 0x000fe400078e000b */
[----:B------:R-:W-:Y:S02]  /*0d00*/  IMAD.MOV.U32 R8, RZ, RZ, R10 ;  /* 0x000000ffff087224 */ /* 0x000fe400078e000a */
[----:B------:R-:W-:Y:S02]  /*0d10*/  IMAD.MOV.U32 R9, RZ, RZ, R15 ;  /* 0x000000ffff097224 */ /* 0x000fe400078e000f */
[----:B------:R-:W0:Y:S04]  /*0d20*/  LDG.E.64 R6, desc[UR6][R6.64] ;  /* 0x0000000606067981 */ /* 0x000e28000c1e1b00 */
[----:B------:R-:W0:Y:S01]  /*0d30*/  LDG.E.64 R8, desc[UR6][R8.64] ;  /* 0x0000000608087981 */ /* 0x000e22000c1e1b00 */
[----:B------:R-:W-:-:S02]  /*0d40*/  IADD3 R12, P0, PT, R12, -0x1, RZ ;  /* 0xffffffff0c0c7810 */ /* 0x000fc40007f1e0ff */
[----:B------:R-:W-:Y:S02]  /*0d50*/  IADD3 R10, P1, PT, R10, 0x8, RZ ;  /* 0x000000080a0a7810 */ /* 0x000fe40007f3e0ff */
[----:B------:R-:W-:Y:S02]  /*0d60*/  IADD3.X R13, PT, PT, R13, -0x1, RZ, P0, !PT ;  /* 0xffffffff0d0d7810 */ /* 0x000fe400007fe4ff */
[----:B------:R-:W-:Y:S01]  /*0d70*/  ISETP.NE.U32.AND P0, PT, R12, RZ, PT ;  /* 0x000000ff0c00720c */ /* 0x000fe20003f05070 */
[----:B------:R-:W-:Y:S01]  /*0d80*/  IMAD.X R15, RZ, RZ, R15, P1 ;  /* 0x000000ffff0f7224 */ /* 0x000fe200008e060f */
[----:B------:R-:W-:Y:S02]  /*0d90*/  IADD3 R0, P2, PT, R0, 0x8, RZ ;  /* 0x0000000800007810 */ /* 0x000fe40007f5e0ff */
[----:B------:R-:W-:-:S03]  /*0da0*/  ISETP.NE.AND.EX P0, PT, R13, RZ, PT, P0 ;  /* 0x000000ff0d00720c */ /* 0x000fc60003f05300 */
[----:B------:R-:W-:Y:S01]  /*0db0*/  IMAD.X R11, RZ, RZ, R11, P2 ;  /* 0x000000ffff0b7224 */ /* 0x000fe200010e060b */
[----:B01----:R-:W-:-:S07]  /*0dc0*/  DFMA R2, R6, R8, R2 ;  /* 0x000000080602722b */ /* 0x003fce0000000002 */
[----:B------:R1:W-:Y:S02]  /*0dd0*/  STG.E.64 desc[UR6][R4.64], R2 ;  /* 0x0000000204007986 */ /* 0x0003e4000c101b06 */
[----:B------:R-:W-:Y:S05]  /*0de0*/  @P0 BRA `(.L_x_6) ;  /* 0xfffffffc00bc0947 */ /* 0x000fea000383ffff */
[----:B------:R-:W-:Y:S05]  /*0df0*/  EXIT ;  /* 0x000000000000794d */ /* 0x000fea0003800000 */
.L_x_7:
        /* <DEDUP_REMOVED lines=16> */
.L_x_15:


//--------------------- .text._Z15cuda_gaussian1dIfEvPT_S1_S1_ll --------------------------
	.section	.text._Z15cuda_gaussian1dIfEvPT_S1_S1_ll,"ax",@progbits
	.align	128
        .global         _Z15cuda_gaussian1dIfEvPT_S1_S1_ll
        .type           _Z15cuda_gaussian1dIfEvPT_S1_S1_ll,@function
        .size           _Z15cuda_gaussian1dIfEvPT_S1_S1_ll,(.L_x_16 - _Z15cuda_gaussian1dIfEvPT_S1_S1_ll)
        .other          _Z15cuda_gaussian1dIfEvPT_S1_S1_ll,@"STO_CUDA_ENTRY STV_DEFAULT"
_Z15cuda_gaussian1dIfEvPT_S1_S1_ll:
.text._Z15cuda_gaussian1dIfEvPT_S1_S1_ll:
        /* <DEDUP_REMOVED lines=17> */
[----:B--2---:R0:W-:Y:S01]  /*0110*/  STG.E desc[UR6][R2.64], RZ ;  /* 0x000000ff02007986 */ /* 0x0041e2000c101906 */
[----:B------:R-:W-:-:S13]  /*0120*/  ISETP.GE.AND.EX P0, PT, R7, RZ, PT, P0 ;  /* 0x000000ff0700720c */ /* 0x000fda0003f06300 */
[----:B0-----:R-:W-:Y:S05]  /*0130*/  @!P0 EXIT ;  /* 0x000000000000894d */ /* 0x001fea0003800000 */
[C---:B------:R-:W-:Y:S01]  /*0140*/  ISETP.GE.U32.AND P1, PT, R6.reuse, 0x10, PT ;  /* 0x000000100600780c */ /* 0x040fe20003f26070 */
[----:B------:R-:W-:Y:S01]  /*0150*/  IMAD.MOV.U32 R13, RZ, RZ, RZ ;  /* 0x000000ffff0d7224 */ /* 0x000fe200078e00ff */
[----:B------:R-:W-:Y:S02]  /*0160*/  LOP3.LUT R18, R6, 0xf, RZ, 0xc0, !PT ;  /* 0x0000000f06127812 */ /* 0x000fe400078ec0ff */
[----:B------:R-:W-:Y:S02]  /*0170*/  CS2R R4, SRZ ;  /* 0x0000000000047805 */ /* 0x000fe4000001ff00 */
[----:B------:R-:W-:Y:S02]  /*0180*/  ISETP.GE.U32.AND.EX P1, PT, R7, RZ, PT, P1 ;  /* 0x000000ff0700720c */ /* 0x000fe40003f26110 */
[----:B------:R-:W-:-:S04]  /*0190*/  ISETP.NE.U32.AND P0, PT, R18, RZ, PT ;  /* 0x000000ff1200720c */ /* 0x000fc80003f05070 */
[----:B------:R-:W-:-:S07]  /*01a0*/  ISETP.NE.AND.EX P0, PT, RZ, RZ, PT, P0 ;  /* 0x000000ffff00720c */ /* 0x000fce0003f05300 */
[----:B------:R-:W-:Y:S06]  /*01b0*/  @!P1 BRA `(.L_x_8) ;  /* 0x0000000400589947 */ /* 0x000fec0003800000 */
[----:B------:R-:W0:Y:S01]  /*01c0*/  LDCU.128 UR8, c[0x0][0x380] ;  /* 0x00007000ff0877ac */ /* 0x000e220008000c00 */
[----:B------:R-:W-:Y:S01]  /*01d0*/  LOP3.LUT R4, R7, 0x7fffffff, RZ, 0xc0, !PT ;  /* 0x7fffffff07047812 */ /* 0x000fe200078ec0ff */
[----:B------:R-:W-:Y:S01]  /*01e0*/  IMAD.MOV.U32 R5, RZ, RZ, RZ ;  /* 0x000000ffff057224 */ /* 0x000fe200078e00ff */
[----:B------:R-:W-:-:S03]  /*01f0*/  LOP3.LUT R13, R6, 0xfffffff0, RZ, 0xc0, !PT ;  /* 0xfffffff0060d7812 */ /* 0x000fc600078ec0ff */
[----:B------:R-:W-:Y:S02]  /*0200*/  IMAD.MOV.U32 R12, RZ, RZ, R4 ;  /* 0x000000ffff0c7224 */ /* 0x000fe400078e0004 */
        /* <DEDUP_REMOVED lines=8> */
.L_x_9:
[----:B------:R-:W2:Y:S04]  /*0290*/  LDG.E R14, desc[UR6][R8.64+-0x20] ;  /* 0xffffe006080e7981 */ /* 0x000ea8000c1e1900 */
[----:B0-----:R-:W2:Y:S02]  /*02a0*/  LDG.E R15, desc[UR6][R10.64+-0x20] ;  /* 0xffffe0060a0f7981 */ /* 0x001ea4000c1e1900 */
[----:B--2---:R-:W-:-:S05]  /*02b0*/  FFMA R15, R14, R15, R5 ;  /* 0x0000000f0e0f7223 */ /* 0x004fca0000000005 */
[----:B------:R0:W-:Y:S04]  /*02c0*/  STG.E desc[UR6][R2.64], R15 ;  /* 0x0000000f02007986 */ /* 0x0001e8000c101906 */
[----:B------:R-:W2:Y:S04]  /*02d0*/  LDG.E R14, desc[UR6][R8.64+-0x1c] ;  /* 0xffffe406080e7981 */ /* 0x000ea8000c1e1900 */
[----:B------:R-:W2:Y:S02]  /*02e0*/  LDG.E R5, desc[UR6][R10.64+-0x1c] ;  /* 0xffffe4060a057981 */ /* 0x000ea4000c1e1900 */
[----:B--2---:R-:W-:-:S05]  /*02f0*/  FFMA R5, R14, R5, R15 ;  /* 0x000000050e057223 */ /* 0x004fca000000000f */
[----:B------:R1:W-:Y:S04]  /*0300*/  STG.E desc[UR6][R2.64], R5 ;  /* 0x0000000502007986 */ /* 0x0003e8000c101906 */
[----:B------:R-:W2:Y:S04]  /*0310*/  LDG.E R14, desc[UR6][R8.64+-0x18] ;  /* 0xffffe806080e7981 */ /* 0x000ea8000c1e1900 */
[----:B------:R-:W2:Y:S02]  /*0320*/  LDG.E R16, desc[UR6][R10.64+-0x18] ;  /* 0xffffe8060a107981 */ /* 0x000ea4000c1e1900 */
[----:B--2---:R-:W-:-:S05]  /*0330*/  FFMA R17, R14, R16, R5 ;  /* 0x000000100e117223 */ /* 0x004fca0000000005 */
[----:B------:R2:W-:Y:S04]  /*0340*/  STG.E desc[UR6][R2.64], R17 ;  /* 0x0000001102007986 */ /* 0x0005e8000c101906 */
[----:B------:R-:W0:Y:S04]  /*0350*/  LDG.E R14, desc[UR6][R8.64+-0x14] ;  /* 0xffffec06080e7981 */ /* 0x000e28000c1e1900 */
[----:B------:R-:W0:Y:S02]  /*0360*/  LDG.E R16, desc[UR6][R10.64+-0x14] ;  /* 0xffffec060a107981 */ /* 0x000e24000c1e1900 */
[----:B0-----:R-:W-:-:S05]  /*0370*/  FFMA R15, R14, R16, R17 ;  /* 0x000000100e0f7223 */ /* 0x001fca0000000011 */
[----:B------:R0:W-:Y:S04]  /*0380*/  STG.E desc[UR6][R2.64], R15 ;  /* 0x0000000f02007986 */ /* 0x0001e8000c101906 */
[----:B------:R-:W1:Y:S04]  /*0390*/  LDG.E R14, desc[UR6][R8.64+-0x10] ;  /* 0xfffff006080e7981 */ /* 0x000e68000c1e1900 */
[----:B------:R-:W1:Y:S02]  /*03a0*/  LDG.E R16, desc[UR6][R10.64+-0x10] ;  /* 0xfffff0060a107981 */ /* 0x000e64000c1e1900 */
[----:B-1----:R-:W-:-:S05]  /*03b0*/  FFMA R5, R14, R16, R15 ;  /* 0x000000100e057223 */ /* 0x002fca000000000f */
        /* <DEDUP_REMOVED lines=33> */
[----:B------:R-:W3:Y:S04]  /*05d0*/  LDG.E R14, desc[UR6][R8.64+0x14] ;  /* 0x00001406080e7981 */ /* 0x000ee8000c1e1900 */
[----:B------:R-:W3:Y:S02]  /*05e0*/  LDG.E R16, desc[UR6][R10.64+0x14] ;  /* 0x000014060a107981 */ /* 0x000ee4000c1e1900 */
[----:B---3--:R-:W-:-:S05]  /*05f0*/  FFMA R19, R14, R16, R15 ;  /* 0x000000100e137223 */ /* 0x008fca000000000f */
[----:B------:R0:W-:Y:S04]  /*0600*/  STG.E desc[UR6][R2.64], R19 ;  /* 0x0000001302007986 */ /* 0x0001e8000c101906 */
[----:B------:R-:W2:Y:S04]  /*0610*/  LDG.E R14, desc[UR6][R8.64+0x18] ;  /* 0x00001806080e7981 */ /* 0x000ea8000c1e1900 */
[----:B-1----:R-:W2:Y:S01]  /*0620*/  LDG.E R5, desc[UR6][R10.64+0x18] ;  /* 0x000018060a057981 */ /* 0x002ea2000c1e1900 */
[----:B------:R-:W-:-:S04]  /*0630*/  IADD3 R7, P1, PT, R7, -0x10, RZ ;  /* 0xfffffff007077810 */ /* 0x000fc80007f3e0ff */
[----:B------:R-:W-:Y:S01]  /*0640*/  IADD3.X R12, PT, PT, R12, -0x1, RZ, P1, !PT ;  /* 0xffffffff0c0c7810 */ /* 0x000fe20000ffe4ff */
[----:B--2---:R-:W-:-:S05]  /*0650*/  FFMA R17, R14, R5, R19 ;  /* 0x000000050e117223 */ /* 0x004fca0000000013 */
[----:B------:R0:W-:Y:S04]  /*0660*/  STG.E desc[UR6][R2.64], R17 ;  /* 0x0000001102007986 */ /* 0x0001e8000c101906 */
[----:B------:R1:W2:Y:S04]  /*0670*/  LDG.E R14, desc[UR6][R8.64+0x1c] ;  /* 0x00001c06080e7981 */ /* 0x0002a8000c1e1900 */
[----:B------:R3:W2:Y:S01]  /*0680*/  LDG.E R5, desc[UR6][R10.64+0x1c] ;  /* 0x00001c060a057981 */ /* 0x0006a2000c1e1900 */
[----:B------:R-:W-:-:S04]  /*0690*/  ISETP.NE.U32.AND P1, PT, R7, RZ, PT ;  /* 0x000000ff0700720c */ /* 0x000fc80003f25070 */
[----:B------:R-:W-:Y:S02]  /*06a0*/  ISETP.NE.AND.EX P1, PT, R12, RZ, PT, P1 ;  /* 0x000000ff0c00720c */ /* 0x000fe40003f25310 */
[----:B-1----:R-:W-:Y:S02]  /*06b0*/  IADD3 R8, P2, PT, R8, 0x40, RZ ;  /* 0x0000004008087810 */ /* 0x002fe40007f5e0ff */
[----:B---3--:R-:W-:-:S03]  /*06c0*/  IADD3 R10, P3, PT, R10, 0x40, RZ ;  /* 0x000000400a0a7810 */ /* 0x008fc60007f7e0ff */
[----:B------:R-:W-:Y:S02]  /*06d0*/  IMAD.X R9, RZ, RZ, R9, P2 ;  /* 0x000000ffff097224 */ /* 0x000fe400010e0609 */
[----:B------:R-:W-:Y:S02]  /*06e0*/  IMAD.X R11, RZ, RZ, R11, P3 ;  /* 0x000000ffff0b7224 */ /* 0x000fe400018e060b */
[----:B--2---:R-:W-:-:S05]  /*06f0*/  FFMA R5, R14, R5, R17 ;  /* 0x000000050e057223 */ /* 0x004fca0000000011 */
[----:B------:R0:W-:Y:S01]  /*0700*/  STG.E desc[UR6][R2.64], R5 ;  /* 0x0000000502007986 */ /* 0x0001e2000c101906 */
[----:B------:R-:W-:Y:S05]  /*0710*/  @P1 BRA `(.L_x_9) ;  /* 0xfffffff800dc1947 */ /* 0x000fea000383ffff */
.L_x_8:
        /* <DEDUP_REMOVED lines=10> */
[----:B------:R-:W2:Y:S01]  /*07c0*/  LDC.64 R8, c[0x0][0x388] ;  /* 0x0000e200ff087b82 */ /* 0x000ea20000000a00 */
[----:B-1----:R-:W-:-:S04]  /*07d0*/  LEA R10, P1, R7, R10, 0x2 ;  /* 0x0000000a070a7211 */ /* 0x002fc800078210ff */
[----:B------:R-:W-:Y:S02]  /*07e0*/  LEA.HI.X R11, R7, R11, R12, 0x2, P1 ;  /* 0x0000000b070b7211 */ /* 0x000fe400008f140c */
[----:B--2---:R-:W-:-:S03]  /*07f0*/  LEA R8, P2, R13, R8, 0x2 ;  /* 0x000000080d087211 */ /* 0x004fc600078410ff */
[----:B------:R-:W2:Y:S01]  /*0800*/  LDG.E R12, desc[UR6][R10.64] ;  /* 0x000000060a0c7981 */ /* 0x000ea2000c1e1900 */
[----:B------:R-:W-:-:S05]  /*0810*/  LEA.HI.X R9, R13, R9, R4, 0x2, P2 ;  /* 0x000000090d097211 */ /* 0x000fca00010f1404 */
[----:B------:R-:W2:Y:S02]  /*0820*/  LDG.E R7, desc[UR6][R8.64] ;  /* 0x0000000608077981 */ /* 0x000ea4000c1e1900 */
[----:B--2---:R-:W-:-:S05]  /*0830*/  FFMA R7, R12, R7, R5 ;  /* 0x000000070c077223 */ /* 0x004fca0000000005 */
[----:B------:R1:W-:Y:S04]  /*0840*/  STG.E desc[UR6][R2.64], R7 ;  /* 0x0000000702007986 */ /* 0x0003e8000c101906 */
        /* <DEDUP_REMOVED lines=8> */
[----:B------:R-:W1:Y:S04]  /*08d0*/  LDG.E R12, desc[UR6][R10.64+0xc] ;  /* 0x00000c060a0c7981 */ /* 0x000e68000c1e1900 */
[----:B------:R-:W1:Y:S02]  /*08e0*/  LDG.E R14, desc[UR6][R8.64+0xc] ;  /* 0x00000c06080e7981 */ /* 0x000e64000c1e1900 */
[----:B-1----:R-:W-:-:S05]  /*08f0*/  FFMA R7, R12, R14, R15 ;  /* 0x0000000e0c077223 */ /* 0x002fca000000000f */
[----:B------:R1:W-:Y:S04]  /*0900*/  STG.E desc[UR6][R2.64], R7 ;  /* 0x0000000702007986 */ /* 0x0003e8000c101906 */
[----:B------:R-:W0:Y:S04]  /*0910*/  LDG.E R12, desc[UR6][R10.64+0x10] ;  /* 0x000010060a0c7981 */ /* 0x000e28000c1e1900 */
[----:B------:R-:W0:Y:S02]  /*0920*/  LDG.E R14, desc[UR6][R8.64+0x10] ;  /* 0x00001006080e7981 */ /* 0x000e24000c1e1900 */
[----:B0-----:R-:W-:-:S05]  /*0930*/  FFMA R5, R12, R14, R7 ;  /* 0x0000000e0c057223 */ /* 0x001fca0000000007 */
        /* <DEDUP_REMOVED lines=10> */
[----:B------:R-:W0:Y:S01]  /*09e0*/  LDG.E R14, desc[UR6][R8.64+0x1c] ;  /* 0x00001c06080e7981 */ /* 0x000e22000c1e1900 */
[----:B------:R-:W-:-:S05]  /*09f0*/  IADD3 R13, P1, PT, R13, 0x8, RZ ;  /* 0x000000080d0d7810 */ /* 0x000fca0007f3e0ff */
[----:B------:R-:W-:Y:S02]  /*0a00*/  IMAD.X R4, RZ, RZ, R4, P1 ;  /* 0x000000ffff047224 */ /* 0x000fe400008e0604 */
[----:B0-----:R-:W-:-:S05]  /*0a10*/  FFMA R5, R12, R14, R7 ;  /* 0x0000000e0c057223 */ /* 0x001fca0000000007 */
[----:B------:R2:W-:Y:S02]  /*0a20*/  STG.E desc[UR6][R2.64], R5 ;  /* 0x0000000502007986 */ /* 0x0005e4000c101906 */
.L_x_10:
        /* <DEDUP_REMOVED lines=9> */
[----:B--2---:R-:W-:-:S05]  /*0ac0*/  IADD3 R7, P1, PT, R0, R13, RZ ;  /* 0x0000000d00077210 */ /* 0x004fca0007f3e0ff */
[----:B------:R-:W-:Y:S02]  /*0ad0*/  IMAD.X R12, RZ, RZ, R4, P1 ;  /* 0x000000ffff0c7224 */ /* 0x000fe400008e0604 */
[----:B0-----:R-:W0:Y:S01]  /*0ae0*/  LDC.64 R14, c[0x0][0x388] ;  /* 0x0000e200ff0e7b82 */ /* 0x001e220000000a00 */
[----:B-1----:R-:W-:-:S04]  /*0af0*/  LEA R8, P1, R7, R8, 0x2 ;  /* 0x0000000807087211 */ /* 0x002fc800078210ff */
[----:B------:R-:W-:Y:S02]  /*0b00*/  LEA.HI.X R9, R7, R9, R12, 0x2, P1 ;  /* 0x0000000907097211 */ /* 0x000fe400008f140c */
[----:B0-----:R-:W-:-:S03]  /*0b10*/  LEA R6, P2, R13, R14, 0x2 ;  /* 0x0000000e0d067211 */ /* 0x001fc600078410ff */
[----:B------:R-:W2:Y:S01]  /*0b20*/  LDG.E R12, desc[UR6][R8.64] ;  /* 0x00000006080c7981 */ /* 0x000ea2000c1e1900 */
[----:B------:R-:W-:-:S05]  /*0b30*/  LEA.HI.X R7, R13, R15, R4, 0x2, P2 ;  /* 0x0000000f0d077211 */ /* 0x000fca00010f1404 */
[----:B------:R-:W2:Y:S02]  /*0b40*/  LDG.E R14, desc[UR6][R6.64] ;  /* 0x00000006060e7981 */ /* 0x000ea4000c1e1900 */
        /* <DEDUP_REMOVED lines=11> */
[----:B------:R-:W0:Y:S01]  /*0c00*/  LDG.E R14, desc[UR6][R6.64+0xc] ;  /* 0x00000c06060e7981 */ /* 0x000e22000c1e1900 */
[----:B------:R-:W-:-:S05]  /*0c10*/  IADD3 R13, P1, PT, R13, 0x4, RZ ;  /* 0x000000040d0d7810 */ /* 0x000fca0007f3e0ff */
[----:B------:R-:W-:Y:S02]  /*0c20*/  IMAD.X R4, RZ, RZ, R4, P1 ;  /* 0x000000ffff047224 */ /* 0x000fe400008e0604 */
[----:B0-----:R-:W-:-:S05]  /*0c30*/  FFMA R5, R12, R14, R17 ;  /* 0x0000000e0c057223 */ /* 0x001fca0000000011 */
[----:B------:R1:W-:Y:S02]  /*0c40*/  STG.E desc[UR6][R2.64], R5 ;  /* 0x0000000502007986 */ /* 0x0003e4000c101906 */
.L_x_11:
[----:B------:R-:W-:Y:S05]  /*0c50*/  @!P0 EXIT ;  /* 0x000000000000894d */ /* 0x000fea0003800000 */
[----:B------:R-:W3:Y:S01]  /*0c60*/  LDC.64 R8, c[0x0][0x388] ;  /* 0x0000e200ff087b82 */ /* 0x000ee20000000a00 */
[----:B------:R-:W-:-:S05]  /*0c70*/  IADD3 R0, P1, PT, R0, R13, RZ ;  /* 0x0000000d00007210 */ /* 0x000fca0007f3e0ff */
[----:B--2---:R-:W-:Y:S02]  /*0c80*/  IMAD.X R7, RZ, RZ, R4, P1 ;  /* 0x000000ffff077224 */ /* 0x004fe400008e0604 */
[----:B01----:R-:W0:Y:S01]  /*0c90*/  LDC.64 R14, c[0x0][0x380] ;  /* 0x0000e000ff0e7b82 */ /* 0x003e220000000a00 */
[----:B---3--:R-:W-:-:S04]  /*0ca0*/  LEA R8, P0, R13, R8, 0x2 ;  /* 0x000000080d087211 */ /* 0x008fc800078010ff */
[----:B------:R-:W-:Y:S02]  /*0cb0*/  LEA.HI.X R9, R13, R9, R4, 0x2, P0 ;  /* 0x000000090d097211 */ /* 0x000fe400000f1404 */
[----:B0-----:R-:W-:-:S04]  /*0cc0*/  LEA R6, P2, R0, R14, 0x2 ;  /* 0x0000000e00067211 */ /* 0x001fc800078410ff */
[----:B------:R-:W-:-:S09]  /*0cd0*/  LEA.HI.X R7, R0, R15, R7, 0x2, P2 ;  /* 0x0000000f00077211 */ /* 0x000fd200010f1407 */
.L_x_12:
[----:B0-----:R0:W2:Y:S04]  /*0ce0*/  LDG.E R0, desc[UR6][R6.64] ;  /* 0x0000000606007981 */ /* 0x0010a8000c1e1900 */
[----:B------:R1:W2:Y:S01]  /*0cf0*/  LDG.E R4, desc[UR6][R8.64] ;  /* 0x0000000608047981 */ /* 0x0002a2000c1e1900 */
[----:B------:R-:W-:-:S04]  /*0d00*/  IADD3 R10, P0, PT, R10, -0x1, RZ ;  /* 0xffffffff0a0a7810 */ /* 0x000fc80007f1e0ff */
[----:B------:R-:W-:Y:S02]  /*0d10*/  IADD3.X R11, PT, PT, R11, -0x1, RZ, P0, !PT ;  /* 0xffffffff0b0b7810 */ /* 0x000fe400007fe4ff */
[----:B------:R-:W-:Y:S02]  /*0d20*/  ISETP.NE.U32.AND P0, PT, R10, RZ, PT ;  /* 0x000000ff0a00720c */ /* 0x000fe40003f05070 */
[----:B0-----:R-:W-:Y:S02]  /*0d30*/  IADD3 R6, P2, PT, R6, 0x4, RZ ;  /* 0x0000000406067810 */ /* 0x001fe40007f5e0ff */
[----:B------:R-:W-:Y:S02]  /*0d40*/  ISETP.NE.AND.EX P0, PT, R11, RZ, PT, P0 ;  /* 0x000000ff0b00720c */ /* 0x000fe40003f05300 */
[----:B-1----:R-:W-:Y:S01]  /*0d50*/  IADD3 R8, P1, PT, R8, 0x4, RZ ;  /* 0x0000000408087810 */ /* 0x002fe20007f3e0ff */
[----:B------:R-:W-:-:S04]  /*0d60*/  IMAD.X R7, RZ, RZ, R7, P2 ;  /* 0x000000ffff077224 */ /* 0x000fc800010e0607 */
[----:B------:R-:W-:Y:S02]  /*0d70*/  IMAD.X R9, RZ, RZ, R9, P1 ;  /* 0x000000ffff097224 */ /* 0x000fe400008e0609 */
[----:B--2---:R-:W-:-:S05]  /*0d80*/  FFMA R5, R0, R4, R5 ;  /* 0x0000000400057223 */ /* 0x004fca0000000005 */
[----:B------:R0:W-:Y:S01]  /*0d90*/  STG.E desc[UR6][R2.64], R5 ;  /* 0x0000000502007986 */ /* 0x0001e2000c101906 */
[----:B------:R-:W-:Y:S05]  /*0da0*/  @P0 BRA `(.L_x_12) ;  /* 0xfffffffc00cc0947 */ /* 0x000fea000383ffff */
[----:B------:R-:W-:Y:S05]  /*0db0*/  EXIT ;  /* 0x000000000000794d */ /* 0x000fea0003800000 */
.L_x_13:
        /* <DEDUP_REMOVED lines=12> */
.L_x_16:


//--------------------- .nv.global.init           --------------------------
	.section	.nv.global.init,"aw",@progbits
.nv.global.init:
	.type		$str,@object
	.size		$str,(.L_0 - $str)
$str:
        /*0000*/ 	.byte	0x25, 0x6c, 0x64, 0x2c, 0x20, 0x25, 0x6c, 0x64, 0x0a, 0x00
.L_0:


//--------------------- .nv.shared.reserved.0     --------------------------
	.section	.nv.shared.reserved.0,"aw",@nobits
	.weak		__nv_reservedSMEM_offset_0_alias
	.size		__nv_reservedSMEM_offset_0_alias, 0, 64
	.other		__nv_reservedSMEM_offset_0_alias,@"STO_CUDA_RESERVED_SHARED STV_DEFAULT"
__nv_reservedSMEM_offset_0_alias:
	.zero		0
	.zero		64


//--------------------- .nv.constant0._Z21cuda_gaussian1d_multiIdEvT_ --------------------------
	.section	.nv.constant0._Z21cuda_gaussian1d_multiIdEvT_,"a",@progbits
	.sectionflags	@""
	.align	4
.nv.constant0._Z21cuda_gaussian1d_multiIdEvT_:
	.zero		904


//--------------------- .nv.constant0._Z15cuda_gaussian1dIdEvPT_S1_S1_ll --------------------------
	.section	.nv.constant0._Z15cuda_gaussian1dIdEvPT_S1_S1_ll,"a",@progbits
	.sectionflags	@""
	.align	4
.nv.constant0._Z15cuda_gaussian1dIdEvPT_S1_S1_ll:
	.zero		936


//--------------------- .nv.constant0._Z15cuda_gaussian1dIfEvPT_S1_S1_ll --------------------------
	.section	.nv.constant0._Z15cuda_gaussian1dIfEvPT_S1_S1_ll,"a",@progbits
	.sectionflags	@""
	.align	4
.nv.constant0._Z15cuda_gaussian1dIfEvPT_S1_S1_ll:
	.zero		936


//--------------------- SYMBOLS --------------------------

	.type		.nv.reservedSmem.offset0,@object
	.size		.nv.reservedSmem.offset0,0x4
	.type		vprintf,@function
